//
// Generated by NVIDIA NVVM Compiler
//
// Compiler Build ID: CL-36424714
// Cuda compilation tools, release 13.0, V13.0.88
// Based on NVVM 20.0.0
//

.version 9.0
.target sm_100
.address_size 64

	// .globl	_Z9convolve2PiS_iS_S_S_S_iiiiiiii
// _ZZ9convolve2PiS_iS_S_S_S_iiiiiiiiE7shrdMem has been demoted

.visible .entry _Z9convolve2PiS_iS_S_S_S_iiiiiiii(
	.param .u64 .ptr .align 1 _Z9convolve2PiS_iS_S_S_S_iiiiiiii_param_0,
	.param .u64 .ptr .align 1 _Z9convolve2PiS_iS_S_S_S_iiiiiiii_param_1,
	.param .u32 _Z9convolve2PiS_iS_S_S_S_iiiiiiii_param_2,
	.param .u64 .ptr .align 1 _Z9convolve2PiS_iS_S_S_S_iiiiiiii_param_3,
	.param .u64 .ptr .align 1 _Z9convolve2PiS_iS_S_S_S_iiiiiiii_param_4,
	.param .u64 .ptr .align 1 _Z9convolve2PiS_iS_S_S_S_iiiiiiii_param_5,
	.param .u64 .ptr .align 1 _Z9convolve2PiS_iS_S_S_S_iiiiiiii_param_6,
	.param .u32 _Z9convolve2PiS_iS_S_S_S_iiiiiiii_param_7,
	.param .u32 _Z9convolve2PiS_iS_S_S_S_iiiiiiii_param_8,
	.param .u32 _Z9convolve2PiS_iS_S_S_S_iiiiiiii_param_9,
	.param .u32 _Z9convolve2PiS_iS_S_S_S_iiiiiiii_param_10,
	.param .u32 _Z9convolve2PiS_iS_S_S_S_iiiiiiii_param_11,
	.param .u32 _Z9convolve2PiS_iS_S_S_S_iiiiiiii_param_12,
	.param .u32 _Z9convolve2PiS_iS_S_S_S_iiiiiiii_param_13,
	.param .u32 _Z9convolve2PiS_iS_S_S_S_iiiiiiii_param_14
)
{
	.reg .pred 	%p<65>;
	.reg .b32 	%r<295>;
	.reg .b64 	%rd<47>;
	// demoted variable
	.shared .align 4 .b8 _ZZ9convolve2PiS_iS_S_S_S_iiiiiiiiE7shrdMem[2048];
	ld.param.u64 	%rd6, [_Z9convolve2PiS_iS_S_S_S_iiiiiiii_param_0];
	ld.param.u64 	%rd8, [_Z9convolve2PiS_iS_S_S_S_iiiiiiii_param_1];
	ld.param.u32 	%r102, [_Z9convolve2PiS_iS_S_S_S_iiiiiiii_param_2];
	ld.param.u64 	%rd9, [_Z9convolve2PiS_iS_S_S_S_iiiiiiii_param_3];
	ld.param.u64 	%rd10, [_Z9convolve2PiS_iS_S_S_S_iiiiiiii_param_4];
	ld.param.u64 	%rd11, [_Z9convolve2PiS_iS_S_S_S_iiiiiiii_param_5];
	ld.param.u64 	%rd7, [_Z9convolve2PiS_iS_S_S_S_iiiiiiii_param_6];
	ld.param.u32 	%r103, [_Z9convolve2PiS_iS_S_S_S_iiiiiiii_param_7];
	ld.param.u32 	%r104, [_Z9convolve2PiS_iS_S_S_S_iiiiiiii_param_8];
	ld.param.u32 	%r105, [_Z9convolve2PiS_iS_S_S_S_iiiiiiii_param_9];
	ld.param.u32 	%r106, [_Z9convolve2PiS_iS_S_S_S_iiiiiiii_param_10];
	ld.param.u32 	%r107, [_Z9convolve2PiS_iS_S_S_S_iiiiiiii_param_11];
	ld.param.u32 	%r99, [_Z9convolve2PiS_iS_S_S_S_iiiiiiii_param_12];
	ld.param.u32 	%r100, [_Z9convolve2PiS_iS_S_S_S_iiiiiiii_param_13];
	ld.param.u32 	%r101, [_Z9convolve2PiS_iS_S_S_S_iiiiiiii_param_14];
	cvta.to.global.u64 	%rd1, %rd8;
	cvta.to.global.u64 	%rd2, %rd10;
	cvta.to.global.u64 	%rd3, %rd11;
	cvta.to.global.u64 	%rd4, %rd9;
	add.s32 	%r1, %r100, -1;
	add.s32 	%r2, %r101, -1;
	shl.b32 	%r3, %r1, 1;
	shl.b32 	%r4, %r2, 1;
	add.s32 	%r5, %r3, 16;
	mov.u32 	%r108, %ctaid.x;
	div.u32 	%r109, %r108, %r102;
	mov.u32 	%r110, %ctaid.y;
	mov.u32 	%r111, %ctaid.z;
	mov.u32 	%r112, %nctaid.y;
	mad.lo.s32 	%r113, %r111, %r112, %r110;
	div.u32 	%r114, %r113, %r103;
	ld.global.u32 	%r115, [%rd4+8];
	ld.global.u32 	%r116, [%rd4+12];
	add.s32 	%r117, %r114, %r105;
	add.s32 	%r118, %r109, %r104;
	mul.lo.s32 	%r119, %r115, %r118;
	mad.lo.s32 	%r6, %r116, %r117, %r119;
	ld.global.u32 	%r120, [%rd3+8];
	ld.global.u32 	%r121, [%rd3+12];
	add.s32 	%r122, %r114, %r107;
	add.s32 	%r123, %r109, %r106;
	mul.lo.s32 	%r124, %r120, %r123;
	mad.lo.s32 	%r125, %r121, %r122, %r124;
	cvt.u64.u32 	%rd5, %r125;
	mov.u32 	%r7, %tid.x;
	mov.u32 	%r8, %tid.y;
	mul.lo.s32 	%r126, %r109, %r102;
	sub.s32 	%r127, %r108, %r126;
	shl.b32 	%r128, %r127, 4;
	add.s32 	%r9, %r128, %r7;
	mul.lo.s32 	%r129, %r114, %r103;
	sub.s32 	%r130, %r113, %r129;
	shl.b32 	%r131, %r130, 4;
	add.s32 	%r10, %r131, %r8;
	ld.global.u32 	%r132, [%rd2+12];
	setp.ge.u32 	%p3, %r114, %r132;
	@%p3 bra 	$L__BB0_44;
	add.s32 	%r133, %r4, 16;
	cvta.to.global.u64 	%rd12, %rd7;
	ld.global.u32 	%r11, [%rd3];
	ld.global.u32 	%r12, [%rd3+4];
	ld.global.u32 	%r13, [%rd12];
	ld.global.u32 	%r14, [%rd12+4];
	setp.ge.s32 	%p4, %r8, %r133;
	@%p4 bra 	$L__BB0_25;
	max.s32 	%r134, %r7, %r3;
	sub.s32 	%r135, %r134, %r7;
	add.s32 	%r15, %r135, 15;
	and.b32  	%r16, %r15, 48;
	sub.s32 	%r136, %r9, %r1;
	mul.lo.s32 	%r17, %r136, %r11;
	add.s32 	%r18, %r7, 16;
	add.s32 	%r19, %r9, 16;
	sub.s32 	%r137, %r19, %r1;
	setp.gt.s32 	%p5, %r137, -1;
	setp.lt.s32 	%p6, %r137, %r13;
	and.pred  	%p1, %p5, %p6;
	mul.lo.s32 	%r20, %r137, %r11;
	add.s32 	%r21, %r9, 32;
	sub.s32 	%r138, %r21, %r1;
	setp.gt.s32 	%p7, %r138, -1;
	setp.lt.s32 	%p8, %r138, %r13;
	and.pred  	%p2, %p7, %p8;
	mul.lo.s32 	%r22, %r138, %r11;
	add.s32 	%r23, %r7, 48;
	not.pred 	%p19, %p1;
	not.pred 	%p25, %p2;
	mov.u32 	%r266, %r10;
	mov.u32 	%r267, %r8;
$L__BB0_3:
	mov.u32 	%r25, %r267;
	setp.ge.s32 	%p9, %r7, %r5;
	sub.s32 	%r26, %r266, %r2;
	@%p9 bra 	$L__BB0_24;
	setp.eq.s32 	%p10, %r16, 48;
	mul.lo.s32 	%r27, %r26, %r12;
	mul.lo.s32 	%r28, %r25, %r5;
	mov.u32 	%r271, %r9;
	mov.u32 	%r272, %r7;
	@%p10 bra 	$L__BB0_14;
	setp.ge.s32 	%p11, %r26, %r14;
	sub.s32 	%r140, %r9, %r1;
	or.b32  	%r141, %r140, %r26;
	setp.ge.s32 	%p12, %r140, %r13;
	setp.lt.s32 	%p13, %r141, 0;
	or.pred  	%p14, %p12, %p11;
	mov.b32 	%r268, 0;
	or.pred  	%p15, %p14, %p13;
	@%p15 bra 	$L__BB0_7;
	add.s32 	%r142, %r17, %r27;
	cvt.s64.s32 	%rd13, %r142;
	add.s64 	%rd14, %rd13, %rd5;
	shl.b64 	%rd15, %rd14, 2;
	add.s64 	%rd16, %rd1, %rd15;
	ld.global.u32 	%r268, [%rd16];
$L__BB0_7:
	setp.eq.s32 	%p16, %r16, 0;
	add.s32 	%r143, %r7, %r28;
	shl.b32 	%r144, %r143, 2;
	mov.u32 	%r145, _ZZ9convolve2PiS_iS_S_S_S_iiiiiiiiE7shrdMem;
	add.s32 	%r31, %r145, %r144;
	st.shared.u32 	[%r31], %r268;
	mov.u32 	%r271, %r19;
	mov.u32 	%r272, %r18;
	@%p16 bra 	$L__BB0_14;
	setp.lt.s32 	%p18, %r26, 0;
	or.pred  	%p20, %p19, %p18;
	mov.b32 	%r269, 0;
	or.pred  	%p21, %p20, %p11;
	@%p21 bra 	$L__BB0_10;
	add.s32 	%r147, %r20, %r27;
	cvt.s64.s32 	%rd17, %r147;
	add.s64 	%rd18, %rd17, %rd5;
	shl.b64 	%rd19, %rd18, 2;
	add.s64 	%rd20, %rd1, %rd19;
	ld.global.u32 	%r269, [%rd20];
$L__BB0_10:
	add.s32 	%r272, %r7, 32;
	setp.eq.s32 	%p22, %r16, 16;
	st.shared.u32 	[%r31+64], %r269;
	mov.u32 	%r271, %r21;
	@%p22 bra 	$L__BB0_14;
	or.pred  	%p26, %p25, %p18;
	mov.b32 	%r270, 0;
	or.pred  	%p27, %p26, %p11;
	@%p27 bra 	$L__BB0_13;
	add.s32 	%r149, %r22, %r27;
	cvt.s64.s32 	%rd21, %r149;
	add.s64 	%rd22, %rd21, %rd5;
	shl.b64 	%rd23, %rd22, 2;
	add.s64 	%rd24, %rd1, %rd23;
	ld.global.u32 	%r270, [%rd24];
$L__BB0_13:
	add.s32 	%r271, %r9, 48;
	st.shared.u32 	[%r31+128], %r270;
	mov.u32 	%r272, %r23;
$L__BB0_14:
	setp.lt.u32 	%p28, %r15, 48;
	@%p28 bra 	$L__BB0_24;
$L__BB0_15:
	setp.ge.s32 	%p29, %r26, %r14;
	sub.s32 	%r42, %r271, %r1;
	or.b32  	%r151, %r42, %r26;
	setp.ge.s32 	%p30, %r42, %r13;
	setp.lt.s32 	%p31, %r151, 0;
	or.pred  	%p32, %p30, %p29;
	mov.b32 	%r275, 0;
	or.pred  	%p33, %p32, %p31;
	@%p33 bra 	$L__BB0_17;
	mad.lo.s32 	%r152, %r42, %r11, %r27;
	cvt.s64.s32 	%rd25, %r152;
	add.s64 	%rd26, %rd25, %rd5;
	shl.b64 	%rd27, %rd26, 2;
	add.s64 	%rd28, %rd1, %rd27;
	ld.global.u32 	%r275, [%rd28];
$L__BB0_17:
	add.s32 	%r154, %r272, %r28;
	shl.b32 	%r155, %r154, 2;
	mov.u32 	%r156, _ZZ9convolve2PiS_iS_S_S_S_iiiiiiiiE7shrdMem;
	add.s32 	%r45, %r156, %r155;
	st.shared.u32 	[%r45], %r275;
	sub.s32 	%r157, %r271, %r1;
	add.s32 	%r46, %r157, 16;
	or.b32  	%r158, %r46, %r26;
	setp.ge.s32 	%p35, %r46, %r13;
	setp.lt.s32 	%p36, %r158, 0;
	or.pred  	%p37, %p35, %p29;
	mov.b32 	%r276, 0;
	or.pred  	%p38, %p37, %p36;
	@%p38 bra 	$L__BB0_19;
	mad.lo.s32 	%r159, %r46, %r11, %r27;
	cvt.s64.s32 	%rd29, %r159;
	add.s64 	%rd30, %rd29, %rd5;
	shl.b64 	%rd31, %rd30, 2;
	add.s64 	%rd32, %rd1, %rd31;
	ld.global.u32 	%r276, [%rd32];
$L__BB0_19:
	setp.ge.s32 	%p39, %r26, %r14;
	st.shared.u32 	[%r45+64], %r276;
	sub.s32 	%r161, %r271, %r1;
	add.s32 	%r49, %r161, 32;
	or.b32  	%r162, %r49, %r26;
	setp.ge.s32 	%p40, %r49, %r13;
	setp.lt.s32 	%p41, %r162, 0;
	or.pred  	%p42, %p40, %p39;
	mov.b32 	%r277, 0;
	or.pred  	%p43, %p42, %p41;
	@%p43 bra 	$L__BB0_21;
	mad.lo.s32 	%r163, %r49, %r11, %r27;
	cvt.s64.s32 	%rd33, %r163;
	add.s64 	%rd34, %rd33, %rd5;
	shl.b64 	%rd35, %rd34, 2;
	add.s64 	%rd36, %rd1, %rd35;
	ld.global.u32 	%r277, [%rd36];
$L__BB0_21:
	st.shared.u32 	[%r45+128], %r277;
	sub.s32 	%r165, %r271, %r1;
	add.s32 	%r52, %r165, 48;
	or.b32  	%r166, %r52, %r26;
	setp.ge.s32 	%p45, %r52, %r13;
	setp.lt.s32 	%p46, %r166, 0;
	or.pred  	%p47, %p45, %p39;
	mov.b32 	%r278, 0;
	or.pred  	%p48, %p47, %p46;
	@%p48 bra 	$L__BB0_23;
	mad.lo.s32 	%r167, %r52, %r11, %r27;
	cvt.s64.s32 	%rd37, %r167;
	add.s64 	%rd38, %rd37, %rd5;
	shl.b64 	%rd39, %rd38, 2;
	add.s64 	%rd40, %rd1, %rd39;
	ld.global.u32 	%r278, [%rd40];
$L__BB0_23:
	st.shared.u32 	[%r45+192], %r278;
	add.s32 	%r55, %r272, 64;
	add.s32 	%r271, %r271, 64;
	add.s32 	%r168, %r272, 48;
	setp.lt.s32 	%p49, %r168, %r3;
	mov.u32 	%r272, %r55;
	@%p49 bra 	$L__BB0_15;
$L__BB0_24:
	add.s32 	%r267, %r25, 16;
	add.s32 	%r266, %r266, 16;
	setp.lt.s32 	%p50, %r25, %r4;
	@%p50 bra 	$L__BB0_3;
$L__BB0_25:
	bar.sync 	0;
	ld.global.u32 	%r169, [%rd2];
	setp.ge.s32 	%p51, %r9, %r169;
	@%p51 bra 	$L__BB0_44;
	ld.global.u32 	%r170, [%rd2+4];
	setp.ge.s32 	%p52, %r10, %r170;
	@%p52 bra 	$L__BB0_44;
	setp.eq.s32 	%p53, %r99, 0;
	shr.s32 	%r172, %r100, 1;
	selp.b32 	%r59, %r172, 0, %p53;
	add.s32 	%r173, %r2, %r8;
	shr.s32 	%r174, %r101, 1;
	selp.b32 	%r175, %r174, 0, %p53;
	add.s32 	%r60, %r173, %r175;
	mov.b32 	%r293, 0;
	min.s32 	%r176, %r101, %r100;
	setp.lt.s32 	%p54, %r176, 1;
	@%p54 bra 	$L__BB0_43;
	and.b32  	%r61, %r100, 15;
	add.s32 	%r62, %r61, -1;
	and.b32  	%r63, %r100, 7;
	add.s32 	%r64, %r63, -1;
	and.b32  	%r65, %r100, 2147483632;
	and.b32  	%r66, %r100, 3;
	neg.s32 	%r67, %r65;
	add.s32 	%r178, %r59, %r7;
	add.s32 	%r68, %r178, %r100;
	mov.b32 	%r279, 0;
	mov.u32 	%r293, %r279;
$L__BB0_29:
	setp.lt.u32 	%p55, %r100, 16;
	sub.s32 	%r181, %r60, %r279;
	mul.lo.s32 	%r71, %r181, %r5;
	mov.b32 	%r288, 0;
	@%p55 bra 	$L__BB0_32;
	add.s32 	%r182, %r68, %r71;
	shl.b32 	%r183, %r182, 2;
	mov.u32 	%r184, _ZZ9convolve2PiS_iS_S_S_S_iiiiiiiiE7shrdMem;
	add.s32 	%r185, %r184, %r183;
	add.s32 	%r281, %r185, -32;
	mov.u32 	%r282, %r67;
$L__BB0_31:
	.pragma "nounroll";
	ld.shared.u32 	%r186, [%r281+28];
	add.s32 	%r187, %r186, %r293;
	ld.shared.u32 	%r188, [%r281+24];
	add.s32 	%r189, %r188, %r187;
	ld.shared.u32 	%r190, [%r281+20];
	add.s32 	%r191, %r190, %r189;
	ld.shared.u32 	%r192, [%r281+16];
	add.s32 	%r193, %r192, %r191;
	ld.shared.u32 	%r194, [%r281+12];
	add.s32 	%r195, %r194, %r193;
	ld.shared.u32 	%r196, [%r281+8];
	add.s32 	%r197, %r196, %r195;
	ld.shared.u32 	%r198, [%r281+4];
	add.s32 	%r199, %r198, %r197;
	ld.shared.u32 	%r200, [%r281];
	add.s32 	%r201, %r200, %r199;
	ld.shared.u32 	%r202, [%r281+-4];
	add.s32 	%r203, %r202, %r201;
	ld.shared.u32 	%r204, [%r281+-8];
	add.s32 	%r205, %r204, %r203;
	ld.shared.u32 	%r206, [%r281+-12];
	add.s32 	%r207, %r206, %r205;
	ld.shared.u32 	%r208, [%r281+-16];
	add.s32 	%r209, %r208, %r207;
	ld.shared.u32 	%r210, [%r281+-20];
	add.s32 	%r211, %r210, %r209;
	ld.shared.u32 	%r212, [%r281+-24];
	add.s32 	%r213, %r212, %r211;
	ld.shared.u32 	%r214, [%r281+-28];
	add.s32 	%r215, %r214, %r213;
	ld.shared.u32 	%r216, [%r281+-32];
	add.s32 	%r293, %r216, %r215;
	add.s32 	%r282, %r282, 16;
	add.s32 	%r281, %r281, -64;
	setp.ne.s32 	%p56, %r282, 0;
	mov.u32 	%r288, %r65;
	@%p56 bra 	$L__BB0_31;
$L__BB0_32:
	setp.eq.s32 	%p57, %r61, 0;
	@%p57 bra 	$L__BB0_42;
	setp.lt.u32 	%p58, %r62, 7;
	@%p58 bra 	$L__BB0_35;
	add.s32 	%r218, %r100, %r7;
	add.s32 	%r219, %r218, %r59;
	add.s32 	%r220, %r219, %r71;
	sub.s32 	%r221, %r220, %r288;
	shl.b32 	%r222, %r221, 2;
	mov.u32 	%r223, _ZZ9convolve2PiS_iS_S_S_S_iiiiiiiiE7shrdMem;
	add.s32 	%r224, %r223, %r222;
	ld.shared.u32 	%r225, [%r224+-4];
	add.s32 	%r226, %r225, %r293;
	ld.shared.u32 	%r227, [%r224+-8];
	add.s32 	%r228, %r227, %r226;
	ld.shared.u32 	%r229, [%r224+-12];
	add.s32 	%r230, %r229, %r228;
	ld.shared.u32 	%r231, [%r224+-16];
	add.s32 	%r232, %r231, %r230;
	ld.shared.u32 	%r233, [%r224+-20];
	add.s32 	%r234, %r233, %r232;
	ld.shared.u32 	%r235, [%r224+-24];
	add.s32 	%r236, %r235, %r234;
	ld.shared.u32 	%r237, [%r224+-28];
	add.s32 	%r238, %r237, %r236;
	ld.shared.u32 	%r239, [%r224+-32];
	add.s32 	%r293, %r239, %r238;
	add.s32 	%r288, %r288, 8;
$L__BB0_35:
	setp.eq.s32 	%p59, %r63, 0;
	@%p59 bra 	$L__BB0_42;
	setp.lt.u32 	%p60, %r64, 3;
	@%p60 bra 	$L__BB0_38;
	add.s32 	%r241, %r100, %r7;
	add.s32 	%r242, %r241, %r59;
	add.s32 	%r243, %r242, %r71;
	sub.s32 	%r244, %r243, %r288;
	shl.b32 	%r245, %r244, 2;
	mov.u32 	%r246, _ZZ9convolve2PiS_iS_S_S_S_iiiiiiiiE7shrdMem;
	add.s32 	%r247, %r246, %r245;
	ld.shared.u32 	%r248, [%r247+-4];
	add.s32 	%r249, %r248, %r293;
	ld.shared.u32 	%r250, [%r247+-8];
	add.s32 	%r251, %r250, %r249;
	ld.shared.u32 	%r252, [%r247+-12];
	add.s32 	%r253, %r252, %r251;
	ld.shared.u32 	%r254, [%r247+-16];
	add.s32 	%r293, %r254, %r253;
	add.s32 	%r288, %r288, 4;
$L__BB0_38:
	setp.eq.s32 	%p61, %r66, 0;
	@%p61 bra 	$L__BB0_42;
	setp.eq.s32 	%p62, %r66, 1;
	add.s32 	%r255, %r100, %r7;
	add.s32 	%r256, %r255, %r59;
	add.s32 	%r257, %r256, %r71;
	sub.s32 	%r258, %r257, %r288;
	shl.b32 	%r259, %r258, 2;
	mov.u32 	%r260, _ZZ9convolve2PiS_iS_S_S_S_iiiiiiiiE7shrdMem;
	add.s32 	%r92, %r260, %r259;
	ld.shared.u32 	%r261, [%r92+-4];
	add.s32 	%r293, %r261, %r293;
	@%p62 bra 	$L__BB0_42;
	setp.eq.s32 	%p63, %r66, 2;
	ld.shared.u32 	%r262, [%r92+-8];
	add.s32 	%r293, %r262, %r293;
	@%p63 bra 	$L__BB0_42;
	ld.shared.u32 	%r263, [%r92+-12];
	add.s32 	%r293, %r263, %r293;
$L__BB0_42:
	add.s32 	%r279, %r279, 1;
	setp.ne.s32 	%p64, %r279, %r101;
	@%p64 bra 	$L__BB0_29;
$L__BB0_43:
	ld.global.u32 	%r264, [%rd4+4];
	mad.lo.s32 	%r265, %r264, %r10, %r9;
	cvt.s64.s32 	%rd41, %r265;
	cvt.u64.u32 	%rd42, %r6;
	add.s64 	%rd43, %rd41, %rd42;
	cvta.to.global.u64 	%rd44, %rd6;
	shl.b64 	%rd45, %rd43, 2;
	add.s64 	%rd46, %rd44, %rd45;
	st.global.u32 	[%rd46], %r293;
$L__BB0_44:
	ret;

}


// ===== COMPILED SASS (sm_100) =====

	.target	sm_100

	.elftype	@"ET_EXEC"


//--------------------- .note.nv.tkinfo           --------------------------
	.section	.note.nv.tkinfo,"",@"SHT_NOTE"
	.sectionflags	@"SHF_NOTE_NV_TKINFO"
	.tkinfo
        /*0018*/ 	.word	0x00000002
        /*0030*/ 	.string	""
        /*0030*/ 	.string	"ptxas"
        /*0030*/ 	.string	"Cuda compilation tools, release 13.0, V13.0.88"
        /*0030*/ 	.string	"Build cuda_13.0.r13.0/compiler.36424714_0"
        /*0030*/ 	.string	"-arch sm_100 -m 64 "



//--------------------- .note.nv.cuinfo           --------------------------
	.section	.note.nv.cuinfo,"",@"SHT_NOTE"
	.sectionflags	@"SHF_NOTE_NV_CUINFO"
        /*0018*/ 	.short	0x0002
        /*001a*/ 	.short	0x0064
        /*001c*/ 	.short	0x0082
	.zero		2


//--------------------- .nv.info                  --------------------------
	.section	.nv.info,"",@"SHT_CUDA_INFO"
	.align	4


	//----- nvinfo : EIATTR_REGCOUNT
	.align		4
        /*0000*/ 	.byte	0x04, 0x2f
        /*0002*/ 	.short	(.L_1 - .L_0)
	.align		4
.L_0:
        /*0004*/ 	.word	index@(_Z9convolve2PiS_iS_S_S_S_iiiiiiii)
        /*0008*/ 	.word	0x00000020


	//----- nvinfo : EIATTR_FRAME_SIZE
	.align		4
.L_1:
        /*000c*/ 	.byte	0x04, 0x11
        /*000e*/ 	.short	(.L_3 - .L_2)
	.align		4
.L_2:
        /*0010*/ 	.word	index@(_Z9convolve2PiS_iS_S_S_S_iiiiiiii)
        /*0014*/ 	.word	0x00000000


	//----- nvinfo : EIATTR_MIN_STACK_SIZE
	.align		4
.L_3:
        /*0018*/ 	.byte	0x04, 0x12
        /*001a*/ 	.short	(.L_5 - .L_4)
	.align		4
.L_4:
        /*001c*/ 	.word	index@(_Z9convolve2PiS_iS_S_S_S_iiiiiiii)
        /*0020*/ 	.word	0x00000000
.L_5:


//--------------------- .nv.compat                --------------------------
	.section	.nv.compat,"",@"SHT_CUDA_COMPAT_INFO"
	.align	4
        /*0000*/ 	.byte	0x02, 0x09, 0x00, 0x00, 0x02, 0x02, 0x01, 0x00, 0x02, 0x05, 0x05, 0x00, 0x03, 0x07, 0x01, 0x01
        /*0010*/ 	.byte	0x02, 0x03, 0x00, 0x00, 0x02, 0x06, 0x01, 0x00, 0x04, 0x0b, 0x08, 0x00, 0x09, 0x00, 0x00, 0x00
        /*0020*/ 	.byte	0x00, 0x00, 0x00, 0x00


//--------------------- .nv.info._Z9convolve2PiS_iS_S_S_S_iiiiiiii --------------------------
	.section	.nv.info._Z9convolve2PiS_iS_S_S_S_iiiiiiii,"",@"SHT_CUDA_INFO"
	.sectionflags	@""
	.align	4


	//----- nvinfo : EIATTR_CUDA_API_VERSION
	.align		4
        /*0000*/ 	.byte	0x04, 0x37
        /*0002*/ 	.short	(.L_7 - .L_6)
.L_6:
        /*0004*/ 	.word	0x00000082


	//----- nvinfo : EIATTR_KPARAM_INFO
	.align		4
.L_7:
        /*0008*/ 	.byte	0x04, 0x17
        /*000a*/ 	.short	(.L_9 - .L_8)
.L_8:
        /*000c*/ 	.word	0x00000000
        /*0010*/ 	.short	0x000e
        /*0012*/ 	.short	0x0054
        /*0014*/ 	.byte	0x00, 0xf0, 0x11, 0x00


	//----- nvinfo : EIATTR_KPARAM_INFO
	.align		4
.L_9:
        /*0018*/ 	.byte	0x04, 0x17
        /*001a*/ 	.short	(.L_11 - .L_10)
.L_10:
        /*001c*/ 	.word	0x00000000
        /*0020*/ 	.short	0x000d
        /*0022*/ 	.short	0x0050
        /*0024*/ 	.byte	0x00, 0xf0, 0x11, 0x00


	//----- nvinfo : EIATTR_KPARAM_INFO
	.align		4
.L_11:
        /*0028*/ 	.byte	0x04, 0x17
        /*002a*/ 	.short	(.L_13 - .L_12)
.L_12:
        /*002c*/ 	.word	0x00000000
        /*0030*/ 	.short	0x000c
        /*0032*/ 	.short	0x004c
        /*0034*/ 	.byte	0x00, 0xf0, 0x11, 0x00


	//----- nvinfo : EIATTR_KPARAM_INFO
	.align		4
.L_13:
        /*0038*/ 	.byte	0x04, 0x17
        /*003a*/ 	.short	(.L_15 - .L_14)
.L_14:
        /*003c*/ 	.word	0x00000000
        /*0040*/ 	.short	0x000b
        /*0042*/ 	.short	0x0048
        /*0044*/ 	.byte	0x00, 0xf0, 0x11, 0x00


	//----- nvinfo : EIATTR_KPARAM_INFO
	.align		4
.L_15:
        /*0048*/ 	.byte	0x04, 0x17
        /*004a*/ 	.short	(.L_17 - .L_16)
.L_16:
        /*004c*/ 	.word	0x00000000
        /*0050*/ 	.short	0x000a
        /*0052*/ 	.short	0x0044
        /*0054*/ 	.byte	0x00, 0xf0, 0x11, 0x00


	//----- nvinfo : EIATTR_KPARAM_INFO
	.align		4
.L_17:
        /*0058*/ 	.byte	0x04, 0x17
        /*005a*/ 	.short	(.L_19 - .L_18)
.L_18:
        /*005c*/ 	.word	0x00000000
        /*0060*/ 	.short	0x0009
        /*0062*/ 	.short	0x0040
        /*0064*/ 	.byte	0x00, 0xf0, 0x11, 0x00


	//----- nvinfo : EIATTR_KPARAM_INFO
	.align		4
.L_19:
        /*0068*/ 	.byte	0x04, 0x17
        /*006a*/ 	.short	(.L_21 - .L_20)
.L_20:
        /*006c*/ 	.word	0x00000000
        /*0070*/ 	.short	0x0008
        /*0072*/ 	.short	0x003c
        /*0074*/ 	.byte	0x00, 0xf0, 0x11, 0x00


	//----- nvinfo : EIATTR_KPARAM_INFO
	.align		4
.L_21:
        /*0078*/ 	.byte	0x04, 0x17
        /*007a*/ 	.short	(.L_23 - .L_22)
.L_22:
        /*007c*/ 	.word	0x00000000
        /*0080*/ 	.short	0x0007
        /*0082*/ 	.short	0x0038
        /*0084*/ 	.byte	0x00, 0xf0, 0x11, 0x00


	//----- nvinfo : EIATTR_KPARAM_INFO
	.align		4
.L_23:
        /*0088*/ 	.byte	0x04, 0x17
        /*008a*/ 	.short	(.L_25 - .L_24)
.L_24:
        /*008c*/ 	.word	0x00000000
        /*0090*/ 	.short	0x0006
        /*0092*/ 	.short	0x0030
        /*0094*/ 	.byte	0x00, 0xf5, 0x21, 0x00


	//----- nvinfo : EIATTR_KPARAM_INFO
	.align		4
.L_25:
        /*0098*/ 	.byte	0x04, 0x17
        /*009a*/ 	.short	(.L_27 - .L_26)
.L_26:
        /*009c*/ 	.word	0x00000000
        /*00a0*/ 	.short	0x0005
        /*00a2*/ 	.short	0x0028
        /*00a4*/ 	.byte	0x00, 0xf5, 0x21, 0x00


	//----- nvinfo : EIATTR_KPARAM_INFO
	.align		4
.L_27:
        /*00a8*/ 	.byte	0x04, 0x17
        /*00aa*/ 	.short	(.L_29 - .L_28)
.L_28:
        /*00ac*/ 	.word	0x00000000
        /*00b0*/ 	.short	0x0004
        /*00b2*/ 	.short	0x0020
        /*00b4*/ 	.byte	0x00, 0xf5, 0x21, 0x00


	//----- nvinfo : EIATTR_KPARAM_INFO
	.align		4
.L_29:
        /*00b8*/ 	.byte	0x04, 0x17
        /*00ba*/ 	.short	(.L_31 - .L_30)
.L_30:
        /*00bc*/ 	.word	0x00000000
        /*00c0*/ 	.short	0x0003
        /*00c2*/ 	.short	0x0018
        /*00c4*/ 	.byte	0x00, 0xf5, 0x21, 0x00


	//----- nvinfo : EIATTR_KPARAM_INFO
	.align		4
.L_31:
        /*00c8*/ 	.byte	0x04, 0x17
        /*00ca*/ 	.short	(.L_33 - .L_32)
.L_32:
        /*00cc*/ 	.word	0x00000000
        /*00d0*/ 	.short	0x0002
        /*00d2*/ 	.short	0x0010
        /*00d4*/ 	.byte	0x00, 0xf0, 0x11, 0x00


	//----- nvinfo : EIATTR_KPARAM_INFO
	.align		4
.L_33:
        /*00d8*/ 	.byte	0x04, 0x17
        /*00da*/ 	.short	(.L_35 - .L_34)
.L_34:
        /*00dc*/ 	.word	0x00000000
        /*00e0*/ 	.short	0x0001
        /*00e2*/ 	.short	0x0008
        /*00e4*/ 	.byte	0x00, 0xf5, 0x21, 0x00


	//----- nvinfo : EIATTR_KPARAM_INFO
	.align		4
.L_35:
        /*00e8*/ 	.byte	0x04, 0x17
        /*00ea*/ 	.short	(.L_37 - .L_36)
.L_36:
        /*00ec*/ 	.word	0x00000000
        /*00f0*/ 	.short	0x0000
        /*00f2*/ 	.short	0x0000
        /*00f4*/ 	.byte	0x00, 0xf5, 0x21, 0x00


	//----- nvinfo : EIATTR_SPARSE_MMA_MASK
	.align		4
.L_37:
        /*00f8*/ 	.byte	0x03, 0x50
        /*00fa*/ 	.short	0x0000


	//----- nvinfo : EIATTR_MAXREG_COUNT
	.align		4
        /*00fc*/ 	.byte	0x03, 0x1b
        /*00fe*/ 	.short	0x00ff


	//----- nvinfo : EIATTR_NUM_BARRIERS
	.align		4
        /*0100*/ 	.byte	0x02, 0x4c
        /*0102*/ 	.byte	0x01
	.zero		1


	//----- nvinfo : EIATTR_MERCURY_ISA_VERSION
	.align		4
        /*0104*/ 	.byte	0x03, 0x5f
        /*0106*/ 	.short	0x0101


	//----- nvinfo : EIATTR_VRC_CTA_INIT_COUNT
	.align		4
        /*0108*/ 	.byte	0x02, 0x4a
	.zero		1
	.zero		1


	//----- nvinfo : EIATTR_EXIT_INSTR_OFFSETS
	.align		4
        /*010c*/ 	.byte	0x04, 0x1c
        /*010e*/ 	.short	(.L_39 - .L_38)


	//   ....[0]....
.L_38:
        /*0110*/ 	.word	0x00000340


	//   ....[1]....
        /*0114*/ 	.word	0x00000fb0


	//   ....[2]....
        /*0118*/ 	.word	0x00000fe0


	//   ....[3]....
        /*011c*/ 	.word	0x00001850


	//----- nvinfo : EIATTR_CRS_STACK_SIZE
	.align		4
.L_39:
        /*0120*/ 	.byte	0x04, 0x1e
        /*0122*/ 	.short	(.L_41 - .L_40)
.L_40:
        /*0124*/ 	.word	0x00000000


	//----- nvinfo : EIATTR_CBANK_PARAM_SIZE
	.align		4
.L_41:
        /*0128*/ 	.byte	0x03, 0x19
        /*012a*/ 	.short	0x0058


	//----- nvinfo : EIATTR_PARAM_CBANK
	.align		4
        /*012c*/ 	.byte	0x04, 0x0a
        /*012e*/ 	.short	(.L_43 - .L_42)
	.align		4
.L_42:
        /*0130*/ 	.word	index@(.nv.constant0._Z9convolve2PiS_iS_S_S_S_iiiiiiii)
        /*0134*/ 	.short	0x0380
        /*0136*/ 	.short	0x0058


	//----- nvinfo : EIATTR_SW_WAR
	.align		4
.L_43:
        /*0138*/ 	.byte	0x04, 0x36
        /*013a*/ 	.short	(.L_45 - .L_44)
.L_44:
        /*013c*/ 	.word	0x00000008
.L_45:


//--------------------- .nv.callgraph             --------------------------
	.section	.nv.callgraph,"",@"SHT_CUDA_CALLGRAPH"
	.align	4
	.sectionentsize	8
	.align		4
        /*0000*/ 	.word	0x00000000
	.align		4
        /*0004*/ 	.word	0xffffffff
	.align		4
        /*0008*/ 	.word	0x00000000
	.align		4
        /*000c*/ 	.word	0xfffffffe
	.align		4
        /*0010*/ 	.word	0x00000000
	.align		4
        /*0014*/ 	.word	0xfffffffd
	.align		4
        /*0018*/ 	.word	0x00000000
	.align		4
        /*001c*/ 	.word	0xfffffffc


//--------------------- .text._Z9convolve2PiS_iS_S_S_S_iiiiiiii --------------------------
	.section	.text._Z9convolve2PiS_iS_S_S_S_iiiiiiii,"ax",@progbits
	.align	128
        .global         _Z9convolve2PiS_iS_S_S_S_iiiiiiii
        .type           _Z9convolve2PiS_iS_S_S_S_iiiiiiii,@function
        .size           _Z9convolve2PiS_iS_S_S_S_iiiiiiii,(.L_x_20 - _Z9convolve2PiS_iS_S_S_S_iiiiiiii)
        .other          _Z9convolve2PiS_iS_S_S_S_iiiiiiii,@"STO_CUDA_ENTRY STV_DEFAULT"
_Z9convolve2PiS_iS_S_S_S_iiiiiiii:
.text._Z9convolve2PiS_iS_S_S_S_iiiiiiii:
[----:B------:R-:W-:Y:S08]  /*0000*/  LDC R1, c[0x0][0x37c] ;  /* 0x0000df00ff017b82 */ /* 0x000ff00000000800 */
[----:B------:R-:W0:Y:S01]  /*0010*/  LDC.64 R8, c[0x0][0x3a0] ;  /* 0x0000e800ff087b82 */ /* 0x000e220000000a00 */
[----:B------:R-:W0:Y:S07]  /*0020*/  LDCU.64 UR8, c[0x0][0x358] ;  /* 0x00006b00ff0877ac */ /* 0x000e2e0008000a00 */
[----:B------:R-:W1:Y:S08]  /*0030*/  LDC.64 R2, c[0x0][0x3a8] ;  /* 0x0000ea00ff027b82 */ /* 0x000e700000000a00 */
[----:B------:R-:W2:Y:S01]  /*0040*/  LDC.64 R4, c[0x0][0x3b8] ;  /* 0x0000ee00ff047b82 */ /* 0x000ea20000000a00 */
[----:B0-----:R0:W3:Y:S07]  /*0050*/  LDG.E R8, desc[UR8][R8.64+0xc] ;  /* 0x00000c0808087981 */ /* 0x0010ee000c1e1900 */
[----:B------:R-:W4:Y:S01]  /*0060*/  LDC R7, c[0x0][0x390] ;  /* 0x0000e400ff077b82 */ /* 0x000f220000000800 */
[----:B-1----:R-:W5:Y:S07]  /*0070*/  LDG.E R6, desc[UR8][R2.64+0x8] ;  /* 0x0000080802067981 */ /* 0x002f6e000c1e1900 */
[----:B------:R-:W1:Y:S01]  /*0080*/  LDC.64 R12, c[0x0][0x398] ;  /* 0x0000e600ff0c7b82 */ /* 0x000e620000000a00 */
[----:B------:R-:W5:Y:S01]  /*0090*/  LDG.E R17, desc[UR8][R2.64+0xc] ;  /* 0x00000c0802117981 */ /* 0x000f62000c1e1900 */
[----:B--2---:R-:W2:Y:S08]  /*00a0*/  I2F.U32.RP R15, R4 ;  /* 0x00000004000f7306 */ /* 0x004eb00000209000 */
[----:B--2---:R-:W2:Y:S01]  /*00b0*/  MUFU.RCP R15, R15 ;  /* 0x0000000f000f7308 */ /* 0x004ea20000001000 */
[----:B------:R-:W-:Y:S01]  /*00c0*/  S2UR UR7, SR_CTAID.Y ;  /* 0x00000000000779c3 */ /* 0x000fe20000002600 */
[----:B------:R-:W0:Y:S01]  /*00d0*/  LDCU UR5, c[0x0][0x374] ;  /* 0x00006e80ff0577ac */ /* 0x000e220008000800 */
[----:B-1----:R-:W5:Y:S04]  /*00e0*/  LDG.E R0, desc[UR8][R12.64+0x8] ;  /* 0x000008080c007981 */ /* 0x002f68000c1e1900 */
[----:B------:R1:W5:Y:S01]  /*00f0*/  LDG.E R18, desc[UR8][R12.64+0xc] ;  /* 0x00000c080c127981 */ /* 0x000362000c1e1900 */
[----:B----4-:R-:W4:Y:S01]  /*0100*/  I2F.U32.RP R14, R7 ;  /* 0x00000007000e7306 */ /* 0x010f220000209000 */
[----:B------:R-:W1:Y:S01]  /*0110*/  S2UR UR4, SR_CTAID.Z ;  /* 0x00000000000479c3 */ /* 0x000e620000002700 */
[----:B--2---:R-:W-:-:S06]  /*0120*/  VIADD R10, R15, 0xffffffe ;  /* 0x0ffffffe0f0a7836 */ /* 0x004fcc0000000000 */
[----:B------:R2:W0:Y:S08]  /*0130*/  F2I.FTZ.U32.TRUNC.NTZ R11, R10 ;  /* 0x0000000a000b7305 */ /* 0x000430000021f000 */
[----:B----4-:R-:W4:Y:S01]  /*0140*/  MUFU.RCP R14, R14 ;  /* 0x0000000e000e7308 */ /* 0x010f220000001000 */
[----:B--2---:R-:W-:Y:S02]  /*0150*/  IMAD.MOV.U32 R10, RZ, RZ, RZ ;  /* 0x000000ffff0a7224 */ /* 0x004fe400078e00ff */
[----:B0-----:R-:W-:-:S04]  /*0160*/  IMAD.MOV R9, RZ, RZ, -R11 ;  /* 0x000000ffff097224 */ /* 0x001fc800078e0a0b */
[----:B------:R-:W-:Y:S01]  /*0170*/  IMAD R9, R9, R4, RZ ;  /* 0x0000000409097224 */ /* 0x000fe200078e02ff */
[----:B-1----:R-:W-:-:S03]  /*0180*/  UIMAD UR7, UR4, UR5, UR7 ;  /* 0x00000005040772a4 */ /* 0x002fc6000f8e0207 */
[----:B------:R-:W-:-:S04]  /*0190*/  IMAD.HI.U32 R9, R11, R9, R10 ;  /* 0x000000090b097227 */ /* 0x000fc800078e000a */
[----:B----4-:R-:W-:Y:S02]  /*01a0*/  VIADD R12, R14, 0xffffffe ;  /* 0x0ffffffe0e0c7836 */ /* 0x010fe40000000000 */
[----:B------:R-:W-:Y:S02]  /*01b0*/  IMAD.HI.U32 R9, R9, UR7, RZ ;  /* 0x0000000709097c27 */ /* 0x000fe4000f8e00ff */
[----:B------:R-:W0:Y:S02]  /*01c0*/  F2I.FTZ.U32.TRUNC.NTZ R11, R12 ;  /* 0x0000000c000b7305 */ /* 0x000e24000021f000 */
[----:B------:R-:W-:Y:S01]  /*01d0*/  IMAD.MOV R13, RZ, RZ, -R9 ;  /* 0x000000ffff0d7224 */ /* 0x000fe200078e0a09 */
[----:B------:R-:W1:Y:S03]  /*01e0*/  S2UR UR6, SR_CTAID.X ;  /* 0x00000000000679c3 */ /* 0x000e660000002500 */
[----:B------:R-:W-:-:S05]  /*01f0*/  IMAD R13, R4, R13, UR7 ;  /* 0x00000007040d7e24 */ /* 0x000fca000f8e020d */
[----:B------:R-:W-:Y:S01]  /*0200*/  ISETP.GE.U32.AND P0, PT, R13, R4, PT ;  /* 0x000000040d00720c */ /* 0x000fe20003f06070 */
[----:B0-----:R-:W-:-:S04]  /*0210*/  IMAD.MOV R10, RZ, RZ, -R11 ;  /* 0x000000ffff0a7224 */ /* 0x001fc800078e0a0b */
[----:B------:R-:W-:Y:S02]  /*0220*/  IMAD R15, R10, R7, RZ ;  /* 0x000000070a0f7224 */ /* 0x000fe400078e02ff */
[----:B------:R-:W-:-:S06]  /*0230*/  IMAD.MOV.U32 R10, RZ, RZ, RZ ;  /* 0x000000ffff0a7224 */ /* 0x000fcc00078e00ff */
[----:B------:R-:W-:Y:S02]  /*0240*/  @P0 IMAD.IADD R13, R13, 0x1, -R4 ;  /* 0x000000010d0d0824 */ /* 0x000fe400078e0a04 */
[----:B------:R-:W-:Y:S01]  /*0250*/  IMAD.HI.U32 R10, R11, R15, R10 ;  /* 0x0000000f0b0a7227 */ /* 0x000fe200078e000a */
[----:B------:R-:W-:Y:S02]  /*0260*/  ISETP.NE.U32.AND P2, PT, R4, RZ, PT ;  /* 0x000000ff0400720c */ /* 0x000fe40003f45070 */
[----:B------:R-:W-:-:S03]  /*0270*/  ISETP.GE.U32.AND P1, PT, R13, R4, PT ;  /* 0x000000040d00720c */ /* 0x000fc60003f26070 */
[----:B-1----:R-:W-:-:S04]  /*0280*/  IMAD.HI.U32 R10, R10, UR6, RZ ;  /* 0x000000060a0a7c27 */ /* 0x002fc8000f8e00ff */
[----:B------:R-:W-:Y:S02]  /*0290*/  IMAD.MOV R12, RZ, RZ, -R10 ;  /* 0x000000ffff0c7224 */ /* 0x000fe400078e0a0a */
[----:B------:R-:W-:Y:S02]  /*02a0*/  @P0 VIADD R9, R9, 0x1 ;  /* 0x0000000109090836 */ /* 0x000fe40000000000 */
[----:B------:R-:W-:Y:S01]  /*02b0*/  IMAD R12, R7, R12, UR6 ;  /* 0x00000006070c7e24 */ /* 0x000fe2000f8e020c */
[----:B------:R-:W0:Y:S01]  /*02c0*/  S2R R14, SR_TID.Y ;  /* 0x00000000000e7919 */ /* 0x000e220000002200 */
[----:B------:R-:W-:Y:S01]  /*02d0*/  @P1 VIADD R9, R9, 0x1 ;  /* 0x0000000109091836 */ /* 0x000fe20000000000 */
[----:B------:R-:W-:Y:S02]  /*02e0*/  @!P2 LOP3.LUT R9, RZ, R4, RZ, 0x33, !PT ;  /* 0x00000004ff09a212 */ /* 0x000fe400078e33ff */
[----:B------:R-:W-:Y:S02]  /*02f0*/  ISETP.GE.U32.AND P0, PT, R12, R7, PT ;  /* 0x000000070c00720c */ /* 0x000fe40003f06070 */
[----:B------:R-:W-:-:S11]  /*0300*/  ISETP.NE.U32.AND P2, PT, R7, RZ, PT ;  /* 0x000000ff0700720c */ /* 0x000fd60003f45070 */
[----:B------:R-:W-:-:S05]  /*0310*/  @P0 IMAD.IADD R12, R12, 0x1, -R7 ;  /* 0x000000010c0c0824 */ /* 0x000fca00078e0a07 */
[----:B------:R-:W-:Y:S02]  /*0320*/  ISETP.GE.U32.AND P1, PT, R12, R7, PT ;  /* 0x000000070c00720c */ /* 0x000fe40003f26070 */
[----:B---3--:R-:W-:-:S13]  /*0330*/  ISETP.GE.U32.AND P3, PT, R9, R8, PT ;  /* 0x000000080900720c */ /* 0x008fda0003f66070 */
[----:B0-----:R-:W-:Y:S05]  /*0340*/  @P3 EXIT ;  /* 0x000000000000394d */ /* 0x001fea0003800000 */
[----:B------:R-:W0:Y:S01]  /*0350*/  LDCU.64 UR4, c[0x0][0x3d0] ;  /* 0x00007a00ff0477ac */ /* 0x000e220008000a00 */
[----:B------:R-:W-:Y:S01]  /*0360*/  @P0 VIADD R10, R10, 0x1 ;  /* 0x000000010a0a0836 */ /* 0x000fe20000000000 */
[----:B------:R-:W1:Y:S01]  /*0370*/  S2R R19, SR_TID.X ;  /* 0x0000000000137919 */ /* 0x000e620000002100 */
[----:B------:R-:W-:Y:S01]  /*0380*/  IMAD.MOV R13, RZ, RZ, -R9 ;  /* 0x000000ffff0d7224 */ /* 0x000fe200078e0a09 */
[----:B------:R-:W2:Y:S01]  /*0390*/  LDCU.64 UR12, c[0x0][0x3c0] ;  /* 0x00007800ff0c77ac */ /* 0x000ea20008000a00 */
[----:B------:R-:W-:Y:S01]  /*03a0*/  @P1 VIADD R10, R10, 0x1 ;  /* 0x000000010a0a1836 */ /* 0x000fe20000000000 */
[----:B------:R-:W-:Y:S01]  /*03b0*/  @!P2 LOP3.LUT R10, RZ, R7, RZ, 0x33, !PT ;  /* 0x00000007ff0aa212 */ /* 0x000fe200078e33ff */
[----:B------:R-:W-:Y:S01]  /*03c0*/  IMAD R13, R4, R13, UR7 ;  /* 0x00000007040d7e24 */ /* 0x000fe2000f8e020d */
[----:B------:R-:W3:Y:S01]  /*03d0*/  LDCU UR11, c[0x0][0x3c8] ;  /* 0x00007900ff0b77ac */ /* 0x000ee20008000800 */
[----:B------:R-:W-:Y:S02]  /*03e0*/  BSSY.RECONVERGENT B2, `(.L_x_0) ;  /* 0x00000b8000027945 */ /* 0x000fe40003800200 */
[----:B------:R-:W-:-:S02]  /*03f0*/  IMAD.MOV R16, RZ, RZ, -R10 ;  /* 0x000000ffff107224 */ /* 0x000fc400078e0a0a */
[----:B------:R-:W-:Y:S02]  /*0400*/  IMAD.IADD R5, R10, 0x1, R5 ;  /* 0x000000010a057824 */ /* 0x000fe400078e0205 */
[----:B------:R-:W-:Y:S02]  /*0410*/  IMAD R16, R7, R16, UR6 ;  /* 0x0000000607107e24 */ /* 0x000fe4000f8e0210 */
[----:B-----5:R-:W-:Y:S01]  /*0420*/  IMAD R0, R0, R5, RZ ;  /* 0x0000000500007224 */ /* 0x020fe200078e02ff */
[----:B0-----:R-:W-:Y:S01]  /*0430*/  UIADD3 UR5, UPT, UPT, UR5, -0x1, URZ ;  /* 0xffffffff05057890 */ /* 0x001fe2000fffe0ff */
[----:B------:R-:W-:Y:S01]  /*0440*/  IMAD R13, R13, 0x10, R14 ;  /* 0x000000100d0d7824 */ /* 0x000fe200078e020e */
[----:B------:R-:W-:Y:S02]  /*0450*/  UIADD3 UR4, UPT, UPT, UR4, -0x1, URZ ;  /* 0xffffffff04047890 */ /* 0x000fe4000fffe0ff */
[----:B------:R-:W-:Y:S01]  /*0460*/  USHF.L.U32 UR6, UR5, 0x1, URZ ;  /* 0x0000000105067899 */ /* 0x000fe200080006ff */
[----:B--2---:R-:W-:Y:S01]  /*0470*/  VIADD R7, R10, UR13 ;  /* 0x0000000d0a077c36 */ /* 0x004fe20008000000 */
[----:B------:R-:W-:Y:S01]  /*0480*/  USHF.L.U32 UR10, UR4, 0x1, URZ ;  /* 0x00000001040a7899 */ /* 0x000fe200080006ff */
[----:B------:R-:W-:Y:S01]  /*0490*/  VIADD R5, R9, UR12 ;  /* 0x0000000c09057c36 */ /* 0x000fe20008000000 */
[----:B------:R-:W-:Y:S01]  /*04a0*/  UIADD3 UR6, UPT, UPT, UR6, 0x10, URZ ;  /* 0x0000001006067890 */ /* 0x000fe2000fffe0ff */
[----:B------:R-:W-:-:S02]  /*04b0*/  IMAD R6, R6, R7, RZ ;  /* 0x0000000706067224 */ /* 0x000fc400078e02ff */
[----:B---3--:R-:W-:Y:S01]  /*04c0*/  VIADD R4, R9, UR11 ;  /* 0x0000000b09047c36 */ /* 0x008fe20008000000 */
[----:B------:R-:W-:Y:S01]  /*04d0*/  UIADD3 UR11, UPT, UPT, UR10, 0x10, URZ ;  /* 0x000000100a0b7890 */ /* 0x000fe2000fffe0ff */
[----:B------:R-:W-:Y:S01]  /*04e0*/  IMAD R18, R18, R5, R0 ;  /* 0x0000000512127224 */ /* 0x000fe200078e0200 */
[----:B------:R-:W-:Y:S01]  /*04f0*/  ISETP.GE.AND P0, PT, R14, UR6, PT ;  /* 0x000000060e007c0c */ /* 0x000fe2000bf06270 */
[----:B------:R-:W-:Y:S02]  /*0500*/  IMAD R17, R17, R4, R6 ;  /* 0x0000000411117224 */ /* 0x000fe400078e0206 */
[----:B-1----:R-:W-:-:S10]  /*0510*/  IMAD R16, R16, 0x10, R19 ;  /* 0x0000001010107824 */ /* 0x002fd400078e0213 */
[----:B------:R-:W-:Y:S05]  /*0520*/  @P0 BRA `(.L_x_1) ;  /* 0x00000008008c0947 */ /* 0x000fea0003800000 */
[----:B------:R-:W0:Y:S01]  /*0530*/  LDC.64 R20, c[0x0][0x3b0] ;  /* 0x0000ec00ff147b82 */ /* 0x000e220000000a00 */
[----:B------:R-:W2:Y:S04]  /*0540*/  LDG.E R10, desc[UR8][R2.64] ;  /* 0x00000008020a7981 */ /* 0x000ea8000c1e1900 */
[----:B------:R1:W5:Y:S04]  /*0550*/  LDG.E R11, desc[UR8][R2.64+0x4] ;  /* 0x00000408020b7981 */ /* 0x000368000c1e1900 */
[----:B0-----:R-:W3:Y:S04]  /*0560*/  LDG.E R12, desc[UR8][R20.64] ;  /* 0x00000008140c7981 */ /* 0x001ee8000c1e1900 */
[----:B------:R0:W5:Y:S01]  /*0570*/  LDG.E R9, desc[UR8][R20.64+0x4] ;  /* 0x0000040814097981 */ /* 0x000162000c1e1900 */
[----:B------:R-:W-:-:S02]  /*0580*/  VIADD R8, R16, 0x10 ;  /* 0x0000001010087836 */ /* 0x000fc40000000000 */
[----:B------:R-:W-:Y:S02]  /*0590*/  VIADD R7, R16, 0x20 ;  /* 0x0000002010077836 */ /* 0x000fe40000000000 */
[----:B------:R-:W-:Y:S02]  /*05a0*/  VIADD R15, R8, -UR4 ;  /* 0x80000004080f7c36 */ /* 0x000fe40008000000 */
[----:B------:R-:W-:Y:S02]  /*05b0*/  VIADD R23, R7, -UR4 ;  /* 0x8000000407177c36 */ /* 0x000fe40008000000 */
[----:B------:R-:W-:Y:S02]  /*05c0*/  IMAD.MOV.U32 R6, RZ, RZ, R14 ;  /* 0x000000ffff067224 */ /* 0x000fe400078e000e */
[----:B------:R-:W-:Y:S02]  /*05d0*/  IMAD.MOV.U32 R5, RZ, RZ, R13 ;  /* 0x000000ffff057224 */ /* 0x000fe400078e000d */
[----:B--2---:R-:W-:-:S02]  /*05e0*/  IMAD R4, R10, R15, RZ ;  /* 0x0000000f0a047224 */ /* 0x004fc400078e02ff */
[----:B-1----:R-:W-:Y:S01]  /*05f0*/  IMAD R3, R10, R23, RZ ;  /* 0x000000170a037224 */ /* 0x002fe200078e02ff */
[-C--:B---3--:R-:W-:Y:S02]  /*0600*/  ISETP.GE.AND P0, PT, R15, R12.reuse, PT ;  /* 0x0000000c0f00720c */ /* 0x088fe40003f06270 */
[----:B------:R-:W-:Y:S02]  /*0610*/  ISETP.GE.AND P1, PT, R23, R12, PT ;  /* 0x0000000c1700720c */ /* 0x000fe40003f26270 */
[----:B------:R-:W-:Y:S02]  /*0620*/  ISETP.GT.AND P0, PT, R15, -0x1, !P0 ;  /* 0xffffffff0f00780c */ /* 0x000fe40004704270 */
[----:B0-----:R-:W-:-:S13]  /*0630*/  ISETP.GT.AND P1, PT, R23, -0x1, !P1 ;  /* 0xffffffff1700780c */ /* 0x001fda0004f24270 */
.L_x_11:
[----:B------:R-:W-:Y:S01]  /*0640*/  ISETP.GE.AND P2, PT, R19, UR11, PT ;  /* 0x0000000b13007c0c */ /* 0x000fe2000bf46270 */
[----:B------:R-:W-:-:S12]  /*0650*/  BSSY.RECONVERGENT B1, `(.L_x_2) ;  /* 0x000008b000017945 */ /* 0x000fd80003800200 */
[----:B01234-:R-:W-:Y:S05]  /*0660*/  @P2 BRA `(.L_x_3) ;  /* 0x0000000800242947 */ /* 0x01ffea0003800000 */
[----:B------:R-:W-:Y:S01]  /*0670*/  VIMNMX R22, PT, PT, R19, UR10, !PT ;  /* 0x0000000a13167c48 */ /* 0x000fe2000ffe0100 */
[----:B------:R-:W-:Y:S01]  /*0680*/  VIADD R2, R5, -UR5 ;  /* 0x8000000505027c36 */ /* 0x000fe20008000000 */
[----:B------:R-:W-:Y:S01]  /*0690*/  BSSY.RECONVERGENT B0, `(.L_x_4) ;  /* 0x0000044000007945 */ /* 0x000fe20003800200 */
[----:B------:R-:W-:Y:S01]  /*06a0*/  IMAD R0, R6, UR11, RZ ;  /* 0x0000000b06007c24 */ /* 0x000fe2000f8e02ff */
[--C-:B------:R-:W-:Y:S01]  /*06b0*/  IADD3 R22, PT, PT, R22, 0xf, -R19.reuse ;  /* 0x0000000f16167810 */ /* 0x100fe20007ffe813 */
[----:B------:R-:W-:Y:S02]  /*06c0*/  IMAD.MOV.U32 R20, RZ, RZ, R16 ;  /* 0x000000ffff147224 */ /* 0x000fe400078e0010 */
[----:B------:R-:W-:Y:S01]  /*06d0*/  IMAD.MOV.U32 R23, RZ, RZ, R19 ;  /* 0x000000ffff177224 */ /* 0x000fe200078e0013 */
[----:B------:R-:W-:Y:S01]  /*06e0*/  LOP3.LUT R25, R22, 0x30, RZ, 0xc0, !PT ;  /* 0x0000003016197812 */ /* 0x000fe200078ec0ff */
[----:B-----5:R-:W-:-:S03]  /*06f0*/  IMAD R21, R11, R2, RZ ;  /* 0x000000020b157224 */ /* 0x020fc600078e02ff */
[----:B------:R-:W-:-:S13]  /*0700*/  ISETP.NE.AND P2, PT, R25, 0x30, PT ;  /* 0x000000301900780c */ /* 0x000fda0003f45270 */
[----:B------:R-:W-:Y:S05]  /*0710*/  @!P2 BRA `(.L_x_5) ;  /* 0x0000000000eca947 */ /* 0x000fea0003800000 */
[----:B------:R-:W-:Y:S01]  /*0720*/  VIADD R15, R16, -UR4 ;  /* 0x80000004100f7c36 */ /* 0x000fe20008000000 */
[----:B------:R-:W-:Y:S01]  /*0730*/  ISETP.GE.AND P2, PT, R2, R9, PT ;  /* 0x000000090200720c */ /* 0x000fe20003f46270 */
[----:B------:R-:W-:Y:S02]  /*0740*/  VIADD R23, R16, -UR4 ;  /* 0x8000000410177c36 */ /* 0x000fe40008000000 */
[----:B------:R-:W-:Y:S01]  /*0750*/  IMAD.MOV.U32 R27, RZ, RZ, RZ ;  /* 0x000000ffff1b7224 */ /* 0x000fe200078e00ff */
[C---:B------:R-:W-:Y:S01]  /*0760*/  ISETP.GE.OR P2, PT, R15.reuse, R12, P2 ;  /* 0x0000000c0f00720c */ /* 0x040fe20001746670 */
[----:B------:R-:W-:Y:S01]  /*0770*/  IMAD R20, R10, R23, RZ ;  /* 0x000000170a147224 */ /* 0x000fe200078e02ff */
[----:B------:R-:W-:-:S04]  /*0780*/  LOP3.LUT R14, R15, R2, RZ, 0xfc, !PT ;  /* 0x000000020f0e7212 */ /* 0x000fc800078efcff */
[----:B------:R-:W-:-:S13]  /*0790*/  ISETP.LT.OR P2, PT, R14, RZ, P2 ;  /* 0x000000ff0e00720c */ /* 0x000fda0001741670 */
[----:B------:R-:W0:Y:S01]  /*07a0*/  @!P2 LDC.64 R14, c[0x0][0x388] ;  /* 0x0000e200ff0eab82 */ /* 0x000e220000000a00 */
[----:B------:R-:W-:-:S05]  /*07b0*/  @!P2 IMAD.IADD R20, R20, 0x1, R21 ;  /* 0x000000011414a824 */ /* 0x000fca00078e0215 */
[----:B------:R-:W-:-:S04]  /*07c0*/  @!P2 IADD3 R23, P3, PT, R17, R20, RZ ;  /* 0x000000141117a210 */ /* 0x000fc80007f7e0ff */
[----:B------:R-:W-:Y:S02]  /*07d0*/  @!P2 LEA.HI.X.SX32 R20, R20, RZ, 0x1, P3 ;  /* 0x000000ff1414a211 */ /* 0x000fe400018f0eff */
[----:B0-----:R-:W-:-:S04]  /*07e0*/  @!P2 LEA R14, P3, R23, R14, 0x2 ;  /* 0x0000000e170ea211 */ /* 0x001fc800078610ff */
[----:B------:R-:W-:-:S05]  /*07f0*/  @!P2 LEA.HI.X R15, R23, R15, R20, 0x2, P3 ;  /* 0x0000000f170fa211 */ /* 0x000fca00018f1414 */
[----:B------:R-:W2:Y:S01]  /*0800*/  @!P2 LDG.E R27, desc[UR8][R14.64] ;  /* 0x000000080e1ba981 */ /* 0x000ea2000c1e1900 */
[----:B------:R-:W0:Y:S01]  /*0810*/  S2UR UR7, SR_CgaCtaId ;  /* 0x00000000000779c3 */ /* 0x000e220000008800 */
[----:B------:R-:W-:Y:S01]  /*0820*/  UMOV UR6, 0x400 ;  /* 0x0000040000067882 */ /* 0x000fe20000000000 */
[----:B------:R-:W-:Y:S01]  /*0830*/  IMAD.IADD R24, R0, 0x1, R19 ;  /* 0x0000000100187824 */ /* 0x000fe200078e0213 */
[----:B------:R-:W-:Y:S01]  /*0840*/  ISETP.NE.AND P2, PT, R25, RZ, PT ;  /* 0x000000ff1900720c */ /* 0x000fe20003f45270 */
[----:B------:R-:W-:Y:S02]  /*0850*/  VIADD R23, R19, 0x10 ;  /* 0x0000001013177836 */ /* 0x000fe40000000000 */
[----:B------:R-:W-:Y:S01]  /*0860*/  IMAD.MOV.U32 R20, RZ, RZ, R8 ;  /* 0x000000ffff147224 */ /* 0x000fe200078e0008 */
[----:B0-----:R-:W-:-:S06]  /*0870*/  ULEA UR6, UR7, UR6, 0x18 ;  /* 0x0000000607067291 */ /* 0x001fcc000f8ec0ff */
[----:B------:R-:W-:-:S05]  /*0880*/  LEA R24, R24, UR6, 0x2 ;  /* 0x0000000618187c11 */ /* 0x000fca000f8e10ff */
[----:B--2---:R0:W-:Y:S01]  /*0890*/  STS [R24], R27 ;  /* 0x0000001b18007388 */ /* 0x0041e20000000800 */
[----:B------:R-:W-:Y:S05]  /*08a0*/  @!P2 BRA `(.L_x_5) ;  /* 0x000000000088a947 */ /* 0x000fea0003800000 */
[C---:B------:R-:W-:Y:S01]  /*08b0*/  ISETP.LT.OR P2, PT, R2.reuse, RZ, !P0 ;  /* 0x000000ff0200720c */ /* 0x040fe20004741670 */
[----:B------:R-:W-:Y:S01]  /*08c0*/  BSSY.RECONVERGENT B3, `(.L_x_6) ;  /* 0x000000b000037945 */ /* 0x000fe20003800200 */
[----:B------:R-:W-:Y:S02]  /*08d0*/  IMAD.MOV.U32 R15, RZ, RZ, RZ ;  /* 0x000000ffff0f7224 */ /* 0x000fe400078e00ff */
[----:B------:R-:W-:-:S13]  /*08e0*/  ISETP.GE.OR P2, PT, R2, R9, P2 ;  /* 0x000000090200720c */ /* 0x000fda0001746670 */
[----:B------:R-:W-:Y:S05]  /*08f0*/  @P2 BRA `(.L_x_7) ;  /* 0x00000000001c2947 */ /* 0x000fea0003800000 */
[----:B------:R-:W1:Y:S01]  /*0900*/  LDCU.64 UR6, c[0x0][0x388] ;  /* 0x00007100ff0677ac */ /* 0x000e620008000a00 */
[----:B------:R-:W-:-:S05]  /*0910*/  IMAD.IADD R14, R4, 0x1, R21 ;  /* 0x00000001040e7824 */ /* 0x000fca00078e0215 */
[----:B------:R-:W-:-:S04]  /*0920*/  IADD3 R15, P2, PT, R17, R14, RZ ;  /* 0x0000000e110f7210 */ /* 0x000fc80007f5e0ff */
[----:B------:R-:W-:Y:S02]  /*0930*/  LEA.HI.X.SX32 R20, R14, RZ, 0x1, P2 ;  /* 0x000000ff0e147211 */ /* 0x000fe400010f0eff */
[----:B-1----:R-:W-:-:S04]  /*0940*/  LEA R14, P2, R15, UR6, 0x2 ;  /* 0x000000060f0e7c11 */ /* 0x002fc8000f8410ff */
[----:B------:R-:W-:-:S06]  /*0950*/  LEA.HI.X R15, R15, UR7, R20, 0x2, P2 ;  /* 0x000000070f0f7c11 */ /* 0x000fcc00090f1414 */
[----:B------:R1:W5:Y:S03]  /*0960*/  LDG.E R15, desc[UR8][R14.64] ;  /* 0x000000080e0f7981 */ /* 0x000366000c1e1900 */
.L_x_7:
[----:B------:R-:W-:Y:S05]  /*0970*/  BSYNC.RECONVERGENT B3 ;  /* 0x0000000000037941 */ /* 0x000fea0003800200 */
.L_x_6:
[----:B-----5:R2:W-:Y:S01]  /*0980*/  STS [R24+0x40], R15 ;  /* 0x0000400f18007388 */ /* 0x0205e20000000800 */
[----:B------:R-:W-:Y:S01]  /*0990*/  ISETP.NE.AND P2, PT, R25, 0x10, PT ;  /* 0x000000101900780c */ /* 0x000fe20003f45270 */
[----:B------:R-:W-:Y:S02]  /*09a0*/  VIADD R23, R19, 0x20 ;  /* 0x0000002013177836 */ /* 0x000fe40000000000 */
[----:B------:R-:W-:-:S10]  /*09b0*/  IMAD.MOV.U32 R20, RZ, RZ, R7 ;  /* 0x000000ffff147224 */ /* 0x000fd400078e0007 */
[----:B--2---:R-:W-:Y:S05]  /*09c0*/  @!P2 BRA `(.L_x_5) ;  /* 0x000000000040a947 */ /* 0x004fea0003800000 */
[C---:B------:R-:W-:Y:S01]  /*09d0*/  ISETP.LT.OR P2, PT, R2.reuse, RZ, !P1 ;  /* 0x000000ff0200720c */ /* 0x040fe20004f41670 */
[----:B------:R-:W-:Y:S01]  /*09e0*/  BSSY.RECONVERGENT B3, `(.L_x_8) ;  /* 0x000000b000037945 */ /* 0x000fe20003800200 */
[----:B------:R-:W-:Y:S02]  /*09f0*/  IMAD.MOV.U32 R15, RZ, RZ, RZ ;  /* 0x000000ffff0f7224 */ /* 0x000fe400078e00ff */
[----:B------:R-:W-:-:S13]  /*0a00*/  ISETP.GE.OR P2, PT, R2, R9, P2 ;  /* 0x000000090200720c */ /* 0x000fda0001746670 */
[----:B------:R-:W-:Y:S05]  /*0a10*/  @P2 BRA `(.L_x_9) ;  /* 0x00000000001c2947 */ /* 0x000fea0003800000 */
[----:B------:R-:W2:Y:S01]  /*0a20*/  LDCU.64 UR6, c[0x0][0x388] ;  /* 0x00007100ff0677ac */ /* 0x000ea20008000a00 */
[----:B-1----:R-:W-:-:S05]  /*0a30*/  IMAD.IADD R14, R3, 0x1, R21 ;  /* 0x00000001030e7824 */ /* 0x002fca00078e0215 */
[----:B------:R-:W-:-:S04]  /*0a40*/  IADD3 R15, P2, PT, R17, R14, RZ ;  /* 0x0000000e110f7210 */ /* 0x000fc80007f5e0ff */
[----:B------:R-:W-:Y:S02]  /*0a50*/  LEA.HI.X.SX32 R20, R14, RZ, 0x1, P2 ;  /* 0x000000ff0e147211 */ /* 0x000fe400010f0eff */
[----:B--2---:R-:W-:-:S04]  /*0a60*/  LEA R14, P2, R15, UR6, 0x2 ;  /* 0x000000060f0e7c11 */ /* 0x004fc8000f8410ff */
[----:B------:R-:W-:-:S06]  /*0a70*/  LEA.HI.X R15, R15, UR7, R20, 0x2, P2 ;  /* 0x000000070f0f7c11 */ /* 0x000fcc00090f1414 */
[----:B------:R2:W5:Y:S03]  /*0a80*/  LDG.E R15, desc[UR8][R14.64] ;  /* 0x000000080e0f7981 */ /* 0x000566000c1e1900 */
.L_x_9:
[----:B------:R-:W-:Y:S05]  /*0a90*/  BSYNC.RECONVERGENT B3 ;  /* 0x0000000000037941 */ /* 0x000fea0003800200 */
.L_x_8:
[----:B-----5:R3:W-:Y:S01]  /*0aa0*/  STS [R24+0x80], R15 ;  /* 0x0000800f18007388 */ /* 0x0207e20000000800 */
[----:B------:R-:W-:Y:S02]  /*0ab0*/  VIADD R23, R19, 0x30 ;  /* 0x0000003013177836 */ /* 0x000fe40000000000 */
[----:B------:R-:W-:-:S07]  /*0ac0*/  VIADD R20, R16, 0x30 ;  /* 0x0000003010147836 */ /* 0x000fce0000000000 */
.L_x_5:
[----:B------:R-:W-:Y:S05]  /*0ad0*/  BSYNC.RECONVERGENT B0 ;  /* 0x0000000000007941 */ /* 0x000fea0003800200 */
.L_x_4:
[----:B------:R-:W-:-:S13]  /*0ae0*/  ISETP.GE.U32.AND P2, PT, R22, 0x30, PT ;  /* 0x000000301600780c */ /* 0x000fda0003f46070 */
[----:B------:R-:W-:Y:S05]  /*0af0*/  @!P2 BRA `(.L_x_3) ;  /* 0x000000040000a947 */ /* 0x000fea0003800000 */
[----:B------:R-:W-:-:S13]  /*0b00*/  ISETP.GE.AND P4, PT, R2, R9, PT ;  /* 0x000000090200720c */ /* 0x000fda0003f86270 */
.L_x_10:
[----:B0---4-:R-:W-:Y:S02]  /*0b10*/  VIADD R27, R20, -UR4 ;  /* 0x80000004141b7c36 */ /* 0x011fe40008000000 */
[----:B------:R-:W-:-:S03]  /*0b20*/  IMAD.MOV.U32 R29, RZ, RZ, RZ ;  /* 0x000000ffff1d7224 */ /* 0x000fc600078e00ff */
[C---:B------:R-:W-:Y:S02]  /*0b30*/  ISETP.GE.OR P2, PT, R27.reuse, R12, P4 ;  /* 0x0000000c1b00720c */ /* 0x040fe40002746670 */
[----:B-12---:R-:W-:-:S04]  /*0b40*/  LOP3.LUT R14, R27, R2, RZ, 0xfc, !PT ;  /* 0x000000021b0e7212 */ /* 0x006fc800078efcff */
[----:B------:R-:W-:-:S13]  /*0b50*/  ISETP.LT.OR P2, PT, R14, RZ, P2 ;  /* 0x000000ff0e00720c */ /* 0x000fda0001741670 */
[----:B---3--:R-:W0:Y:S01]  /*0b60*/  @!P2 LDC.64 R14, c[0x0][0x388] ;  /* 0x0000e200ff0eab82 */ /* 0x008e220000000a00 */
[----:B------:R-:W-:-:S05]  /*0b70*/  @!P2 IMAD R22, R10, R27, R21 ;  /* 0x0000001b0a16a224 */ /* 0x000fca00078e0215 */
[----:B------:R-:W-:-:S04]  /*0b80*/  @!P2 IADD3 R25, P3, PT, R17, R22, RZ ;  /* 0x000000161119a210 */ /* 0x000fc80007f7e0ff */
[----:B------:R-:W-:Y:S02]  /*0b90*/  @!P2 LEA.HI.X.SX32 R22, R22, RZ, 0x1, P3 ;  /* 0x000000ff1616a211 */ /* 0x000fe400018f0eff */
[----:B0-----:R-:W-:-:S04]  /*0ba0*/  @!P2 LEA R24, P3, R25, R14, 0x2 ;  /* 0x0000000e1918a211 */ /* 0x001fc800078610ff */
[----:B------:R-:W-:Y:S01]  /*0bb0*/  @!P2 LEA.HI.X R25, R25, R15, R22, 0x2, P3 ;  /* 0x0000000f1919a211 */ /* 0x000fe200018f1416 */
[----:B------:R-:W-:-:S04]  /*0bc0*/  VIADD R22, R27, 0x10 ;  /* 0x000000101b167836 */ /* 0x000fc80000000000 */
[----:B------:R0:W2:Y:S01]  /*0bd0*/  @!P2 LDG.E R29, desc[UR8][R24.64] ;  /* 0x00000008181da981 */ /* 0x0000a2000c1e1900 */
[C---:B------:R-:W-:Y:S02]  /*0be0*/  ISETP.GE.OR P3, PT, R22.reuse, R12, P4 ;  /* 0x0000000c1600720c */ /* 0x040fe40002766670 */
[----:B------:R-:W-:-:S04]  /*0bf0*/  LOP3.LUT R14, R22, R2, RZ, 0xfc, !PT ;  /* 0x00000002160e7212 */ /* 0x000fc800078efcff */
[----:B------:R-:W-:-:S13]  /*0c00*/  ISETP.LT.OR P3, PT, R14, RZ, P3 ;  /* 0x000000ff0e00720c */ /* 0x000fda0001f61670 */
[----:B------:R-:W1:Y:S01]  /*0c10*/  @!P3 LDC.64 R14, c[0x0][0x388] ;  /* 0x0000e200ff0ebb82 */ /* 0x000e620000000a00 */
[----:B------:R-:W-:-:S05]  /*0c20*/  @!P3 IMAD R22, R10, R22, R21 ;  /* 0x000000160a16b224 */ /* 0x000fca00078e0215 */
[----:B------:R-:W-:-:S04]  /*0c30*/  @!P3 IADD3 R26, P2, PT, R17, R22, RZ ;  /* 0x00000016111ab210 */ /* 0x000fc80007f5e0ff */
[----:B------:R-:W-:Y:S02]  /*0c40*/  @!P3 LEA.HI.X.SX32 R22, R22, RZ, 0x1, P2 ;  /* 0x000000ff1616b211 */ /* 0x000fe400010f0eff */
[----:B-1----:R-:W-:-:S04]  /*0c50*/  @!P3 LEA R14, P2, R26, R14, 0x2 ;  /* 0x0000000e1a0eb211 */ /* 0x002fc800078410ff */
[----:B------:R-:W-:Y:S01]  /*0c60*/  @!P3 LEA.HI.X R15, R26, R15, R22, 0x2, P2 ;  /* 0x0000000f1a0fb211 */ /* 0x000fe200010f1416 */
[----:B------:R-:W-:-:S06]  /*0c70*/  IMAD.MOV.U32 R26, RZ, RZ, RZ ;  /* 0x000000ffff1a7224 */ /* 0x000fcc00078e00ff */
[----:B------:R1:W3:Y:S01]  /*0c80*/  @!P3 LDG.E R26, desc[UR8][R14.64] ;  /* 0x000000080e1ab981 */ /* 0x0002e2000c1e1900 */
[----:B0-----:R-:W-:Y:S01]  /*0c90*/  VIADD R25, R27, 0x20 ;  /* 0x000000201b197836 */ /* 0x001fe20000000000 */
[----:B------:R-:W-:-:S04]  /*0ca0*/  ISETP.GE.AND P3, PT, R2, R9, PT ;  /* 0x000000090200720c */ /* 0x000fc80003f66270 */
[C---:B------:R-:W-:Y:S02]  /*0cb0*/  ISETP.GE.OR P2, PT, R25.reuse, R12, P3 ;  /* 0x0000000c1900720c */ /* 0x040fe40001f46670 */
[----:B------:R-:W-:-:S04]  /*0cc0*/  LOP3.LUT R22, R25, R2, RZ, 0xfc, !PT ;  /* 0x0000000219167212 */ /* 0x000fc800078efcff */
[----:B------:R-:W-:-:S13]  /*0cd0*/  ISETP.LT.OR P2, PT, R22, RZ, P2 ;  /* 0x000000ff1600720c */ /* 0x000fda0001741670 */
[----:B-1----:R-:W0:Y:S01]  /*0ce0*/  @!P2 LDC.64 R14, c[0x0][0x388] ;  /* 0x0000e200ff0eab82 */ /* 0x002e220000000a00 */
[----:B------:R-:W-:-:S05]  /*0cf0*/  @!P2 IMAD R24, R10, R25, R21 ;  /* 0x000000190a18a224 */ /* 0x000fca00078e0215 */
[----:B------:R-:W-:-:S04]  /*0d00*/  @!P2 IADD3 R25, P5, PT, R17, R24, RZ ;  /* 0x000000181119a210 */ /* 0x000fc80007fbe0ff */
[----:B------:R-:W-:Y:S01]  /*0d10*/  @!P2 LEA.HI.X.SX32 R28, R24, RZ, 0x1, P5 ;  /* 0x000000ff181ca211 */ /* 0x000fe200028f0eff */
[----:B------:R-:W1:Y:S01]  /*0d20*/  S2UR UR7, SR_CgaCtaId ;  /* 0x00000000000779c3 */ /* 0x000e620000008800 */
[----:B0-----:R-:W-:-:S04]  /*0d30*/  @!P2 LEA R24, P5, R25, R14, 0x2 ;  /* 0x0000000e1918a211 */ /* 0x001fc800078a10ff */
[----:B------:R-:W-:Y:S01]  /*0d40*/  @!P2 LEA.HI.X R25, R25, R15, R28, 0x2, P5 ;  /* 0x0000000f1919a211 */ /* 0x000fe200028f141c */
[----:B------:R-:W-:-:S05]  /*0d50*/  VIADD R28, R27, 0x30 ;  /* 0x000000301b1c7836 */ /* 0x000fca0000000000 */
[C---:B------:R-:W-:Y:S02]  /*0d60*/  ISETP.GE.OR P3, PT, R28.reuse, R12, P3 ;  /* 0x0000000c1c00720c */ /* 0x040fe40001f66670 */
[----:B------:R-:W-:-:S04]  /*0d70*/  LOP3.LUT R14, R28, R2, RZ, 0xfc, !PT ;  /* 0x000000021c0e7212 */ /* 0x000fc800078efcff */
[----:B------:R-:W-:Y:S01]  /*0d80*/  ISETP.LT.OR P3, PT, R14, RZ, P3 ;  /* 0x000000ff0e00720c */ /* 0x000fe20001f61670 */
[----:B------:R-:W-:Y:S01]  /*0d90*/  UMOV UR6, 0x400 ;  /* 0x0000040000067882 */ /* 0x000fe20000000000 */
[----:B------:R-:W-:Y:S01]  /*0da0*/  IMAD.IADD R22, R0, 0x1, R23 ;  /* 0x0000000100167824 */ /* 0x000fe200078e0217 */
[----:B-1----:R-:W-:-:S10]  /*0db0*/  ULEA UR6, UR7, UR6, 0x18 ;  /* 0x0000000607067291 */ /* 0x002fd4000f8ec0ff */
[----:B------:R-:W0:Y:S01]  /*0dc0*/  @!P3 LDC.64 R14, c[0x0][0x388] ;  /* 0x0000e200ff0ebb82 */ /* 0x000e220000000a00 */
[----:B------:R-:W-:Y:S01]  /*0dd0*/  LEA R22, R22, UR6, 0x2 ;  /* 0x0000000616167c11 */ /* 0x000fe2000f8e10ff */
[----:B------:R-:W-:-:S06]  /*0de0*/  IMAD.MOV.U32 R27, RZ, RZ, RZ ;  /* 0x000000ffff1b7224 */ /* 0x000fcc00078e00ff */
[----:B------:R1:W4:Y:S04]  /*0df0*/  @!P2 LDG.E R27, desc[UR8][R24.64] ;  /* 0x00000008181ba981 */ /* 0x000328000c1e1900 */
[----:B--2---:R2:W-:Y:S02]  /*0e00*/  STS [R22], R29 ;  /* 0x0000001d16007388 */ /* 0x0045e40000000800 */
[----:B--2---:R-:W-:Y:S02]  /*0e10*/  IMAD.MOV.U32 R29, RZ, RZ, RZ ;  /* 0x000000ffff1d7224 */ /* 0x004fe400078e00ff */
[----:B---3--:R2:W-:Y:S02]  /*0e20*/  STS [R22+0x40], R26 ;  /* 0x0000401a16007388 */ /* 0x0085e40000000800 */
[----:B--2---:R-:W-:-:S05]  /*0e30*/  @!P3 IMAD R26, R10, R28, R21 ;  /* 0x0000001c0a1ab224 */ /* 0x004fca00078e0215 */
[----:B------:R-:W-:-:S04]  /*0e40*/  @!P3 IADD3 R28, P2, PT, R17, R26, RZ ;  /* 0x0000001a111cb210 */ /* 0x000fc80007f5e0ff */
[----:B------:R-:W-:Y:S02]  /*0e50*/  @!P3 LEA.HI.X.SX32 R26, R26, RZ, 0x1, P2 ;  /* 0x000000ff1a1ab211 */ /* 0x000fe400010f0eff */
[----:B0-----:R-:W-:-:S04]  /*0e60*/  @!P3 LEA R14, P2, R28, R14, 0x2 ;  /* 0x0000000e1c0eb211 */ /* 0x001fc800078410ff */
[----:B------:R-:W-:-:S05]  /*0e70*/  @!P3 LEA.HI.X R15, R28, R15, R26, 0x2, P2 ;  /* 0x0000000f1c0fb211 */ /* 0x000fca00010f141a */
[----:B------:R-:W2:Y:S01]  /*0e80*/  @!P3 LDG.E R29, desc[UR8][R14.64] ;  /* 0x000000080e1db981 */ /* 0x000ea2000c1e1900 */
[----:B-1----:R-:W-:-:S05]  /*0e90*/  VIADD R24, R23, 0x30 ;  /* 0x0000003017187836 */ /* 0x002fca0000000000 */
[----:B------:R-:W-:Y:S01]  /*0ea0*/  ISETP.GE.AND P2, PT, R24, UR10, PT ;  /* 0x0000000a18007c0c */ /* 0x000fe2000bf46270 */
[----:B------:R-:W-:Y:S02]  /*0eb0*/  VIADD R23, R23, 0x40 ;  /* 0x0000004017177836 */ /* 0x000fe40000000000 */
[----:B------:R-:W-:Y:S01]  /*0ec0*/  VIADD R20, R20, 0x40 ;  /* 0x0000004014147836 */ /* 0x000fe20000000000 */
[----:B----4-:R4:W-:Y:S04]  /*0ed0*/  STS [R22+0x80], R27 ;  /* 0x0000801b16007388 */ /* 0x0109e80000000800 */
[----:B--2---:R4:W-:Y:S05]  /*0ee0*/  STS [R22+0xc0], R29 ;  /* 0x0000c01d16007388 */ /* 0x0049ea0000000800 */
[----:B------:R-:W-:Y:S05]  /*0ef0*/  @!P2 BRA `(.L_x_10) ;  /* 0xfffffffc0004a947 */ /* 0x000fea000383ffff */
.L_x_3:
[----:B------:R-:W-:Y:S05]  /*0f00*/  BSYNC.RECONVERGENT B1 ;  /* 0x0000000000017941 */ /* 0x000fea0003800200 */
.L_x_2:
[----:B------:R-:W-:Y:S01]  /*0f10*/  USHF.L.U32 UR6, UR5, 0x1, URZ ;  /* 0x0000000105067899 */ /* 0x000fe200080006ff */
[----:B------:R-:W-:-:S05]  /*0f20*/  VIADD R5, R5, 0x10 ;  /* 0x0000001005057836 */ /* 0x000fca0000000000 */
[C---:B------:R-:W-:Y:S01]  /*0f30*/  ISETP.GE.AND P2, PT, R6.reuse, UR6, PT ;  /* 0x0000000606007c0c */ /* 0x040fe2000bf46270 */
[----:B------:R-:W-:-:S12]  /*0f40*/  VIADD R6, R6, 0x10 ;  /* 0x0000001006067836 */ /* 0x000fd80000000000 */
[----:B------:R-:W-:Y:S05]  /*0f50*/  @!P2 BRA `(.L_x_11) ;  /* 0xfffffff400b8a947 */ /* 0x000fea000383ffff */
.L_x_1:
[----:B------:R-:W-:Y:S05]  /*0f60*/  BSYNC.RECONVERGENT B2 ;  /* 0x0000000000027941 */ /* 0x000fea0003800200 */
.L_x_0:
[----:B------:R-:W0:Y:S08]  /*0f70*/  LDC.64 R2, c[0x0][0x3a0] ;  /* 0x0000e800ff027b82 */ /* 0x000e300000000a00 */
[----:B------:R-:W-:Y:S06]  /*0f80*/  BAR.SYNC.DEFER_BLOCKING 0x0 ;  /* 0x0000000000007b1d */ /* 0x000fec0000010000 */
[----:B0-----:R-:W2:Y:S02]  /*0f90*/  LDG.E R5, desc[UR8][R2.64] ;  /* 0x0000000802057981 */ /* 0x001ea4000c1e1900 */
[----:B--2---:R-:W-:-:S13]  /*0fa0*/  ISETP.GE.AND P0, PT, R16, R5, PT ;  /* 0x000000051000720c */ /* 0x004fda0003f06270 */
[----:B------:R-:W-:Y:S05]  /*0fb0*/  @P0 EXIT ;  /* 0x000000000000094d */ /* 0x000fea0003800000 */
[----:B------:R-:W2:Y:S02]  /*0fc0*/  LDG.E R2, desc[UR8][R2.64+0x4] ;  /* 0x0000040802027981 */ /* 0x000ea4000c1e1900 */
[----:B--2---:R-:W-:-:S13]  /*0fd0*/  ISETP.GE.AND P0, PT, R13, R2, PT ;  /* 0x000000020d00720c */ /* 0x004fda0003f06270 */
[----:B------:R-:W-:Y:S05]  /*0fe0*/  @P0 EXIT ;  /* 0x000000000000094d */ /* 0x000fea0003800000 */
[----:B------:R-:W0:Y:S01]  /*0ff0*/  LDC.64 R2, c[0x0][0x3d0] ;  /* 0x0000f400ff027b82 */ /* 0x000e220000000a00 */
[----:B------:R-:W2:Y:S01]  /*1000*/  S2R R5, SR_TID.Y ;  /* 0x0000000000057919 */ /* 0x000ea20000002200 */
[----:B------:R-:W1:Y:S02]  /*1010*/  LDCU UR4, c[0x0][0x3cc] ;  /* 0x00007980ff0477ac */ /* 0x000e640008000800 */
[----:B-1----:R-:W-:Y:S02]  /*1020*/  ISETP.NE.AND P0, PT, RZ, UR4, PT ;  /* 0x00000004ff007c0c */ /* 0x002fe4000bf05270 */
[----:B0-----:R-:W-:Y:S02]  /*1030*/  VIMNMX R0, PT, PT, R2, R3, PT ;  /* 0x0000000302007248 */ /* 0x001fe40003fe0100 */
[----:B------:R-:W-:Y:S02]  /*1040*/  SHF.R.S32.HI R3, RZ, 0x1, R3 ;  /* 0x00000001ff037819 */ /* 0x000fe40000011403 */
[----:B------:R-:W-:-:S02]  /*1050*/  ISETP.GE.AND P1, PT, R0, 0x1, PT ;  /* 0x000000010000780c */ /* 0x000fc40003f26270 */
[----:B------:R-:W-:Y:S02]  /*1060*/  SEL R0, R3, RZ, !P0 ;  /* 0x000000ff03007207 */ /* 0x000fe40004000000 */
[----:B------:R-:W-:Y:S02]  /*1070*/  SHF.R.S32.HI R4, RZ, 0x1, R2 ;  /* 0x00000001ff047819 */ /* 0x000fe40000011402 */
[----:B--2---:R-:W-:Y:S01]  /*1080*/  IADD3 R0, PT, PT, R0, UR5, R5 ;  /* 0x0000000500007c10 */ /* 0x004fe2000fffe005 */
[----:B------:R-:W-:Y:S01]  /*1090*/  IMAD.MOV.U32 R5, RZ, RZ, RZ ;  /* 0x000000ffff057224 */ /* 0x000fe200078e00ff */
[----:B------:R-:W-:-:S05]  /*10a0*/  SEL R4, R4, RZ, !P0 ;  /* 0x000000ff04047207 */ /* 0x000fca0004000000 */
[----:B------:R-:W-:Y:S05]  /*10b0*/  @!P1 BRA `(.L_x_12) ;  /* 0x0000000400c09947 */ /* 0x000fea0003800000 */
[C---:B------:R-:W-:Y:S01]  /*10c0*/  LOP3.LUT R21, R2.reuse, 0xf, RZ, 0xc0, !PT ;  /* 0x0000000f02157812 */ /* 0x040fe200078ec0ff */
[----:B------:R-:W-:Y:S01]  /*10d0*/  UMOV UR4, URZ ;  /* 0x000000ff00047c82 */ /* 0x000fe20008000000 */
[C---:B----4-:R-:W-:Y:S02]  /*10e0*/  LOP3.LUT R22, R2.reuse, 0x7, RZ, 0xc0, !PT ;  /* 0x0000000702167812 */ /* 0x050fe400078ec0ff */
[----:B------:R-:W-:Y:S01]  /*10f0*/  LOP3.LUT R23, R2, 0x3, RZ, 0xc0, !PT ;  /* 0x0000000302177812 */ /* 0x000fe200078ec0ff */
[----:B------:R-:W-:Y:S02]  /*1100*/  VIADD R3, R21, 0xffffffff ;  /* 0xffffffff15037836 */ /* 0x000fe40000000000 */
[----:B------:R-:W-:-:S03]  /*1110*/  VIADD R5, R22, 0xffffffff ;  /* 0xffffffff16057836 */ /* 0x000fc60000000000 */
[----:B------:R-:W-:Y:S02]  /*1120*/  ISETP.GE.U32.AND P0, PT, R3, 0x7, PT ;  /* 0x000000070300780c */ /* 0x000fe40003f06070 */
[----:B------:R-:W-:Y:S02]  /*1130*/  LOP3.LUT R3, R2, 0x7ffffff0, RZ, 0xc0, !PT ;  /* 0x7ffffff002037812 */ /* 0x000fe400078ec0ff */
[----:B------:R-:W-:Y:S01]  /*1140*/  ISETP.GE.U32.AND P1, PT, R5, 0x3, PT ;  /* 0x000000030500780c */ /* 0x000fe20003f26070 */
[----:B------:R-:W-:Y:S01]  /*1150*/  IMAD.MOV.U32 R5, RZ, RZ, RZ ;  /* 0x000000ffff057224 */ /* 0x000fe200078e00ff */
[----:B------:R-:W-:Y:S01]  /*1160*/  IADD3 R2, PT, PT, R4, R2, R19 ;  /* 0x0000000204027210 */ /* 0x000fe20007ffe013 */
[----:B------:R-:W-:-:S10]  /*1170*/  IMAD.MOV R6, RZ, RZ, -R3 ;  /* 0x000000ffff067224 */ /* 0x000fd400078e0a03 */
.L_x_18:
[----:B------:R-:W0:Y:S01]  /*1180*/  LDCU.64 UR12, c[0x0][0x3d0] ;  /* 0x00007a00ff0c77ac */ /* 0x000e220008000a00 */
[----:B------:R-:W-:Y:S02]  /*1190*/  VIADD R7, R0, -UR4 ;  /* 0x8000000400077c36 */ /* 0x000fe40008000000 */
[----:B------:R-:W-:Y:S01]  /*11a0*/  IMAD.MOV.U32 R8, RZ, RZ, RZ ;  /* 0x000000ffff087224 */ /* 0x000fe200078e00ff */
[----:B------:R-:W-:Y:S01]  /*11b0*/  UIADD3 UR4, UPT, UPT, UR4, 0x1, URZ ;  /* 0x0000000104047890 */ /* 0x000fe2000fffe0ff */
[----:B------:R-:W-:Y:S01]  /*11c0*/  IMAD R7, R7, UR11, RZ ;  /* 0x0000000b07077c24 */ /* 0x000fe2000f8e02ff */
[----:B0-----:R-:W-:Y:S02]  /*11d0*/  UISETP.GE.U32.AND UP0, UPT, UR12, 0x10, UPT ;  /* 0x000000100c00788c */ /* 0x001fe4000bf06070 */
[----:B------:R-:W-:-:S07]  /*11e0*/  UISETP.NE.AND UP1, UPT, UR4, UR13, UPT ;  /* 0x0000000d0400728c */ /* 0x000fce000bf25270 */
[----:B------:R-:W-:Y:S05]  /*11f0*/  BRA.U !UP0, `(.L_x_13) ;  /* 0x0000000108907547 */ /* 0x000fea000b800000 */
[----:B------:R-:W0:Y:S01]  /*1200*/  S2UR UR6, SR_CgaCtaId ;  /* 0x00000000000679c3 */ /* 0x000e220000008800 */
[----:B------:R-:W-:Y:S01]  /*1210*/  UMOV UR5, 0x400 ;  /* 0x0000040000057882 */ /* 0x000fe20000000000 */
[----:B------:R-:W-:Y:S01]  /*1220*/  IMAD.IADD R8, R2, 0x1, R7 ;  /* 0x0000000102087824 */ /* 0x000fe200078e0207 */
[----:B0-----:R-:W-:-:S06]  /*1230*/  ULEA UR5, UR6, UR5, 0x18 ;  /* 0x0000000506057291 */ /* 0x001fcc000f8ec0ff */
[----:B-----5:R-:W-:Y:S01]  /*1240*/  LEA R9, R8, UR5, 0x2 ;  /* 0x0000000508097c11 */ /* 0x020fe2000f8e10ff */
[----:B------:R-:W-:-:S04]  /*1250*/  IMAD.MOV.U32 R8, RZ, RZ, R6 ;  /* 0x000000ffff087224 */ /* 0x000fc800078e0006 */
[----:B------:R-:W-:-:S07]  /*1260*/  VIADD R9, R9, 0xffffffe0 ;  /* 0xffffffe009097836 */ /* 0x000fce0000000000 */
.L_x_14:
[----:B------:R-:W-:Y:S01]  /*1270*/  LDS R14, [R9+0x1c] ;  /* 0x00001c00090e7984 */ /* 0x000fe20000000800 */
[----:B------:R-:W-:-:S03]  /*1280*/  VIADD R8, R8, 0x10 ;  /* 0x0000001008087836 */ /* 0x000fc60000000000 */
[----:B------:R-:W0:Y:S02]  /*1290*/  LDS R17, [R9+0x18] ;  /* 0x0000180009117984 */ /* 0x000e240000000800 */
[----:B------:R-:W-:Y:S02]  /*12a0*/  ISETP.NE.AND P2, PT, R8, RZ, PT ;  /* 0x000000ff0800720c */ /* 0x000fe40003f45270 */
[----:B------:R-:W-:Y:S04]  /*12b0*/  LDS R20, [R9+0x14] ;  /* 0x0000140009147984 */ /* 0x000fe80000000800 */
[----:B---3--:R-:W1:Y:S04]  /*12c0*/  LDS R24, [R9+0x10] ;  /* 0x0000100009187984 */ /* 0x008e680000000800 */
[----:B------:R-:W-:Y:S04]  /*12d0*/  LDS R12, [R9+0xc] ;  /* 0x00000c00090c7984 */ /* 0x000fe80000000800 */
[----:B------:R-:W2:Y:S04]  /*12e0*/  LDS R15, [R9+0x8] ;  /* 0x00000800090f7984 */ /* 0x000ea80000000800 */
[----:B------:R-:W-:Y:S04]  /*12f0*/  LDS R10, [R9+0x4] ;  /* 0x00000400090a7984 */ /* 0x000fe80000000800 */
[----:B------:R-:W3:Y:S04]  /*1300*/  LDS R11, [R9] ;  /* 0x00000000090b7984 */ /* 0x000ee80000000800 */
[----:B------:R-:W-:Y:S04]  /*1310*/  LDS R26, [R9+-0x14] ;  /* 0xffffec00091a7984 */ /* 0x000fe80000000800 */
[----:B------:R-:W-:Y:S01]  /*1320*/  LDS R25, [R9+-0x18] ;  /* 0xffffe80009197984 */ /* 0x000fe20000000800 */
[----:B0-----:R-:W-:-:S03]  /*1330*/  IADD3 R17, PT, PT, R17, R14, R5 ;  /* 0x0000000e11117210 */ /* 0x001fc60007ffe005 */
[----:B------:R-:W-:Y:S04]  /*1340*/  LDS R5, [R9+-0x4] ;  /* 0xfffffc0009057984 */ /* 0x000fe80000000800 */
[----:B------:R-:W0:Y:S01]  /*1350*/  LDS R14, [R9+-0x8] ;  /* 0xfffff800090e7984 */ /* 0x000e220000000800 */
[----:B-1----:R-:W-:-:S03]  /*1360*/  IADD3 R24, PT, PT, R24, R20, R17 ;  /* 0x0000001418187210 */ /* 0x002fc60007ffe011 */
[----:B------:R-:W-:Y:S04]  /*1370*/  LDS R20, [R9+-0xc] ;  /* 0xfffff40009147984 */ /* 0x000fe80000000800 */
[----:B------:R-:W1:Y:S01]  /*1380*/  LDS R17, [R9+-0x10] ;  /* 0xfffff00009117984 */ /* 0x000e620000000800 */
[----:B--2---:R-:W-:-:S03]  /*1390*/  IADD3 R24, PT, PT, R15, R12, R24 ;  /* 0x0000000c0f187210 */ /* 0x004fc60007ffe018 */
[----:B------:R-:W-:Y:S04]  /*13a0*/  LDS R15, [R9+-0x1c] ;  /* 0xffffe400090f7984 */ /* 0x000fe80000000800 */
[----:B------:R2:W4:Y:S01]  /*13b0*/  LDS R12, [R9+-0x20] ;  /* 0xffffe000090c7984 */ /* 0x0005220000000800 */
[----:B---3--:R-:W-:Y:S01]  /*13c0*/  IADD3 R10, PT, PT, R11, R10, R24 ;  /* 0x0000000a0b0a7210 */ /* 0x008fe20007ffe018 */
[----:B--2---:R-:W-:-:S03]  /*13d0*/  VIADD R9, R9, 0xffffffc0 ;  /* 0xffffffc009097836 */ /* 0x004fc60000000000 */
[----:B0-----:R-:W-:-:S04]  /*13e0*/  IADD3 R5, PT, PT, R14, R5, R10 ;  /* 0x000000050e057210 */ /* 0x001fc80007ffe00a */
[----:B-1----:R-:W-:-:S04]  /*13f0*/  IADD3 R5, PT, PT, R17, R20, R5 ;  /* 0x0000001411057210 */ /* 0x002fc80007ffe005 */
[----:B------:R-:W-:-:S04]  /*1400*/  IADD3 R5, PT, PT, R25, R26, R5 ;  /* 0x0000001a19057210 */ /* 0x000fc80007ffe005 */
[----:B----4-:R-:W-:Y:S01]  /*1410*/  IADD3 R5, PT, PT, R12, R15, R5 ;  /* 0x0000000f0c057210 */ /* 0x010fe20007ffe005 */
[----:B------:R-:W-:Y:S06]  /*1420*/  @P2 BRA `(.L_x_14) ;  /* 0xfffffffc00902947 */ /* 0x000fec000383ffff */
[----:B------:R-:W-:-:S07]  /*1430*/  IMAD.MOV.U32 R8, RZ, RZ, R3 ;  /* 0x000000ffff087224 */ /* 0x000fce00078e0003 */
.L_x_13:
[----:B------:R-:W-:-:S13]  /*1440*/  ISETP.NE.AND P2, PT, R21, RZ, PT ;  /* 0x000000ff1500720c */ /* 0x000fda0003f45270 */
[----:B------:R-:W-:Y:S05]  /*1450*/  @!P2 BRA `(.L_x_15) ;  /* 0x0000000000d4a947 */ /* 0x000fea0003800000 */
[----:B------:R-:W-:Y:S01]  /*1460*/  ISETP.NE.AND P2, PT, R22, RZ, PT ;  /* 0x000000ff1600720c */ /* 0x000fe20003f45270 */
[----:B------:R-:W-:-:S12]  /*1470*/  @!P0 BRA `(.L_x_16) ;  /* 0x00000000004c8947 */ /* 0x000fd80003800000 */
[----:B------:R-:W0:Y:S01]  /*1480*/  S2UR UR6, SR_CgaCtaId ;  /* 0x00000000000679c3 */ /* 0x000e220000008800 */
[----:B------:R-:W-:Y:S01]  /*1490*/  UMOV UR5, 0x400 ;  /* 0x0000040000057882 */ /* 0x000fe20000000000 */
[----:B------:R-:W-:-:S04]  /*14a0*/  IADD3 R2, PT, PT, R4, UR12, R19 ;  /* 0x0000000c04027c10 */ /* 0x000fc8000fffe013 */
[C---:B-----5:R-:W-:Y:S01]  /*14b0*/  IADD3 R9, PT, PT, -R8.reuse, R2, R7 ;  /* 0x0000000208097210 */ /* 0x060fe20007ffe107 */
[----:B------:R-:W-:Y:S01]  /*14c0*/  VIADD R8, R8, 0x8 ;  /* 0x0000000808087836 */ /* 0x000fe20000000000 */
[----:B0-----:R-:W-:-:S06]  /*14d0*/  ULEA UR5, UR6, UR5, 0x18 ;  /* 0x0000000506057291 */ /* 0x001fcc000f8ec0ff */
[----:B------:R-:W-:-:S05]  /*14e0*/  LEA R9, R9, UR5, 0x2 ;  /* 0x0000000509097c11 */ /* 0x000fca000f8e10ff */
[----:B------:R-:W-:Y:S04]  /*14f0*/  LDS R10, [R9+-0x4] ;  /* 0xfffffc00090a7984 */ /* 0x000fe80000000800 */
[----:B------:R-:W0:Y:S04]  /*1500*/  LDS R11, [R9+-0x8] ;  /* 0xfffff800090b7984 */ /* 0x000e280000000800 */
[----:B---3--:R-:W-:Y:S04]  /*1510*/  LDS R15, [R9+-0xc] ;  /* 0xfffff400090f7984 */ /* 0x008fe80000000800 */
[----:B------:R-:W1:Y:S04]  /*1520*/  LDS R12, [R9+-0x10] ;  /* 0xfffff000090c7984 */ /* 0x000e680000000800 */
[----:B------:R-:W-:Y:S04]  /*1530*/  LDS R17, [R9+-0x14] ;  /* 0xffffec0009117984 */ /* 0x000fe80000000800 */
[----:B------:R-:W2:Y:S04]  /*1540*/  LDS R14, [R9+-0x18] ;  /* 0xffffe800090e7984 */ /* 0x000ea80000000800 */
[----:B------:R-:W-:Y:S04]  /*1550*/  LDS R25, [R9+-0x1c] ;  /* 0xffffe40009197984 */ /* 0x000fe80000000800 */
[----:B------:R-:W3:Y:S01]  /*1560*/  LDS R20, [R9+-0x20] ;  /* 0xffffe00009147984 */ /* 0x000ee20000000800 */
[----:B0-----:R-:W-:-:S04]  /*1570*/  IADD3 R10, PT, PT, R11, R10, R5 ;  /* 0x0000000a0b0a7210 */ /* 0x001fc80007ffe005 */
[----:B-1----:R-:W-:-:S04]  /*1580*/  IADD3 R10, PT, PT, R12, R15, R10 ;  /* 0x0000000f0c0a7210 */ /* 0x002fc80007ffe00a */
[----:B--2---:R-:W-:-:S04]  /*1590*/  IADD3 R10, PT, PT, R14, R17, R10 ;  /* 0x000000110e0a7210 */ /* 0x004fc80007ffe00a */
[----:B---3--:R-:W-:-:S07]  /*15a0*/  IADD3 R5, PT, PT, R20, R25, R10 ;  /* 0x0000001914057210 */ /* 0x008fce0007ffe00a */
.L_x_16:
        /* <DEDUP_REMOVED lines=12> */
[----:B------:R-:W-:Y:S04]  /*1670*/  LDS R12, [R9+-0xc] ;  /* 0xfffff400090c7984 */ /* 0x000fe80000000800 */
[----:B------:R-:W1:Y:S01]  /*1680*/  LDS R14, [R9+-0x10] ;  /* 0xfffff000090e7984 */ /* 0x000e620000000800 */
[----:B0-----:R-:W-:-:S04]  /*1690*/  IADD3 R5, PT, PT, R11, R10, R5 ;  /* 0x0000000a0b057210 */ /* 0x001fc80007ffe005 */
[----:B-1----:R-:W-:-:S07]  /*16a0*/  IADD3 R5, PT, PT, R14, R12, R5 ;  /* 0x0000000c0e057210 */ /* 0x002fce0007ffe005 */
.L_x_17:
[----:B------:R-:W-:Y:S05]  /*16b0*/  @!P2 BRA `(.L_x_15) ;  /* 0x00000000003ca947 */ /* 0x000fea0003800000 */
[----:B------:R-:W0:Y:S01]  /*16c0*/  S2UR UR6, SR_CgaCtaId ;  /* 0x00000000000679c3 */ /* 0x000e220000008800 */
[----:B------:R-:W-:Y:S01]  /*16d0*/  IADD3 R2, PT, PT, R4, UR12, R19 ;  /* 0x0000000c04027c10 */ /* 0x000fe2000fffe013 */
[----:B------:R-:W-:Y:S01]  /*16e0*/  UMOV UR5, 0x400 ;  /* 0x0000040000057882 */ /* 0x000fe20000000000 */
[----:B------:R-:W-:Y:S02]  /*16f0*/  ISETP.NE.AND P2, PT, R23, 0x1, PT ;  /* 0x000000011700780c */ /* 0x000fe40003f45270 */
[----:B------:R-:W-:Y:S01]  /*1700*/  IADD3 R7, PT, PT, -R8, R2, R7 ;  /* 0x0000000208077210 */ /* 0x000fe20007ffe107 */
[----:B0-----:R-:W-:-:S06]  /*1710*/  ULEA UR5, UR6, UR5, 0x18 ;  /* 0x0000000506057291 */ /* 0x001fcc000f8ec0ff */
[----:B------:R-:W-:-:S05]  /*1720*/  LEA R7, R7, UR5, 0x2 ;  /* 0x0000000507077c11 */ /* 0x000fca000f8e10ff */
[----:B------:R-:W0:Y:S02]  /*1730*/  LDS R8, [R7+-0x4] ;  /* 0xfffffc0007087984 */ /* 0x000e240000000800 */
[----:B0-----:R-:W-:Y:S01]  /*1740*/  IMAD.IADD R5, R5, 0x1, R8 ;  /* 0x0000000105057824 */ /* 0x001fe200078e0208 */
[----:B------:R-:W-:Y:S06]  /*1750*/  @!P2 BRA `(.L_x_15) ;  /* 0x000000000014a947 */ /* 0x000fec0003800000 */
[----:B------:R-:W-:Y:S01]  /*1760*/  ISETP.NE.AND P2, PT, R23, 0x2, PT ;  /* 0x000000021700780c */ /* 0x000fe20003f45270 */
[----:B------:R-:W0:-:S12]  /*1770*/  LDS R8, [R7+-0x8] ;  /* 0xfffff80007087984 */ /* 0x000e180000000800 */
[----:B------:R-:W1:Y:S01]  /*1780*/  @P2 LDS R10, [R7+-0xc] ;  /* 0xfffff400070a2984 */ /* 0x000e620000000800 */
[----:B0-----:R-:W-:-:S04]  /*1790*/  IMAD.IADD R5, R5, 0x1, R8 ;  /* 0x0000000105057824 */ /* 0x001fc800078e0208 */
[----:B-1----:R-:W-:-:S07]  /*17a0*/  @P2 IMAD.IADD R5, R5, 0x1, R10 ;  /* 0x0000000105052824 */ /* 0x002fce00078e020a */
.L_x_15:
[----:B------:R-:W-:Y:S05]  /*17b0*/  BRA.U UP1, `(.L_x_18) ;  /* 0xfffffff901707547 */ /* 0x000fea000b83ffff */
.L_x_12:
[----:B------:R-:W0:Y:S01]  /*17c0*/  LDC.64 R6, c[0x0][0x398] ;  /* 0x0000e600ff067b82 */ /* 0x000e220000000a00 */
[----:B------:R-:W1:Y:S01]  /*17d0*/  LDCU.64 UR4, c[0x0][0x380] ;  /* 0x00007000ff0477ac */ /* 0x000e620008000a00 */
[----:B0-----:R-:W2:Y:S02]  /*17e0*/  LDG.E R6, desc[UR8][R6.64+0x4] ;  /* 0x0000040806067981 */ /* 0x001ea4000c1e1900 */
[----:B--2---:R-:W-:-:S05]  /*17f0*/  IMAD R13, R13, R6, R16 ;  /* 0x000000060d0d7224 */ /* 0x004fca00078e0210 */
[----:B------:R-:W-:-:S04]  /*1800*/  IADD3 R18, P0, PT, R18, R13, RZ ;  /* 0x0000000d12127210 */ /* 0x000fc80007f1e0ff */
[----:B------:R-:W-:Y:S02]  /*1810*/  LEA.HI.X.SX32 R13, R13, RZ, 0x1, P0 ;  /* 0x000000ff0d0d7211 */ /* 0x000fe400000f0eff */
[----:B-1----:R-:W-:-:S04]  /*1820*/  LEA R2, P0, R18, UR4, 0x2 ;  /* 0x0000000412027c11 */ /* 0x002fc8000f8010ff */
[----:B------:R-:W-:-:S05]  /*1830*/  LEA.HI.X R3, R18, UR5, R13, 0x2, P0 ;  /* 0x0000000512037c11 */ /* 0x000fca00080f140d */
[----:B------:R-:W-:Y:S01]  /*1840*/  STG.E desc[UR8][R2.64], R5 ;  /* 0x0000000502007986 */ /* 0x000fe2000c101908 */
[----:B------:R-:W-:Y:S05]  /*1850*/  EXIT ;  /* 0x000000000000794d */ /* 0x000fea0003800000 */
.L_x_19:
[----:B------:R-:W-:-:S00]  /*1860*/  BRA `(.L_x_19) ;  /* 0xfffffffc00fc7947 */ /* 0x000fc0000383ffff */
[----:B------:R-:W-:-:S00]  /*1870*/  NOP ;  /* 0x0000000000007918 */ /* 0x000fc00000000000 */
        /* <DEDUP_REMOVED lines=8> */
.L_x_20:


//--------------------- .nv.shared._Z9convolve2PiS_iS_S_S_S_iiiiiiii --------------------------
	.section	.nv.shared._Z9convolve2PiS_iS_S_S_S_iiiiiiii,"aw",@nobits
	.sectionflags	@""
	.align	4
.nv.shared._Z9convolve2PiS_iS_S_S_S_iiiiiiii:
	.zero		3072


//--------------------- .nv.shared.reserved.0     --------------------------
	.section	.nv.shared.reserved.0,"aw",@nobits
	.weak		__nv_reservedSMEM_offset_0_alias
	.size		__nv_reservedSMEM_offset_0_alias, 0, 64
	.other		__nv_reservedSMEM_offset_0_alias,@"STO_CUDA_RESERVED_SHARED STV_DEFAULT"
__nv_reservedSMEM_offset_0_alias:
	.zero		0
	.zero		64


//--------------------- .nv.constant0._Z9convolve2PiS_iS_S_S_S_iiiiiiii --------------------------
	.section	.nv.constant0._Z9convolve2PiS_iS_S_S_S_iiiiiiii,"a",@progbits
	.sectionflags	@""
	.align	4
.nv.constant0._Z9convolve2PiS_iS_S_S_S_iiiiiiii:
	.zero		984


//--------------------- SYMBOLS --------------------------

	.type		.nv.reservedSmem.offset0,@object
	.size		.nv.reservedSmem.offset0,0x4
	.type		.nv.reservedSmem.cap,@object
	.size		.nv.reservedSmem.cap,0x4
